	.target	sm_100a

	.elftype	@"ET_EXEC"


//--------------------- .note.nv.tkinfo           --------------------------
	.section	.note.nv.tkinfo,"",@"SHT_NOTE"
	.sectionflags	@"SHF_NOTE_NV_TKINFO"
	.tkinfo
        /*0018*/ 	.word	0x00000002
        /*0030*/ 	.string	""
        /*0030*/ 	.string	"ptxas"
        /*0030*/ 	.string	"Cuda compilation tools, release 13.0, V13.0.88"
        /*0030*/ 	.string	"Build cuda_13.0.r13.0/compiler.36424714_0"
        /*0030*/ 	.string	"-arch sm_100a -m 64 "



//--------------------- .note.nv.cuinfo           --------------------------
	.section	.note.nv.cuinfo,"",@"SHT_NOTE"
	.sectionflags	@"SHF_NOTE_NV_CUINFO"
        /*0018*/ 	.short	0x0002
        /*001a*/ 	.short	0x0064
        /*001c*/ 	.short	0x0082
	.zero		2


//--------------------- .nv.info                  --------------------------
	.section	.nv.info,"",@"SHT_CUDA_INFO"
	.align	4


	//----- nvinfo : EIATTR_REGCOUNT
	.align		4
        /*0000*/ 	.byte	0x04, 0x2f
        /*0002*/ 	.short	(.L_19 - .L_18)
	.align		4
.L_18:
        /*0004*/ 	.word	index@(_ZN7cutlass13device_kernelINS_4gemm6kernel13GemmUniversalIN4cute5tupleIJiiiiEEENS1_10collective13CollectiveMmaINS1_35MainloopSm100TmaUmmaWarpSpecializedILi8ELi2ELi4ENS5_IJNS4_1CILi1EEESB_SB_EEEEENS5_IJNSA_ILi64EEENSA_ILi128EEESE_EEENS_10bfloat16_tENS5_IJlSB_lEEESH_SI_NS4_8TiledMMAINS4_8MMA_AtomIJNS4_20SM100_MMA_F16BF16_SSISH_SH_fLi64ELi128ELNS4_4UMMA5MajorE0ELSN_0ELNSM_7ScaleInE0ELSO_0EEEEEENS4_6LayoutISC_NS5_IJNSA_ILi0EEESS_SS_EEEEENS5_IJNS4_10UnderscoreESV_SV_EEEEENS4_13SM90_TMA_LOADENS4_14ComposedLayoutINS4_7SwizzleILi3ELi4ELi3EEENS4_18smem_ptr_flag_bitsILi16EEENSR_INS5_IJNSA_ILi8EEESE_EEENS5_IJSE_SB_EEEEEEEvNS4_8identityESY_S18_vS19_EENS_8epilogue10collective18CollectiveEpilogueINS1B_23Sm100TmaWarpSpecializedILi4ELi2ELi16ELb1ELb0EEEJSG_NS5_IJNSR_ISE_SB_EENSR_INSA_ILi32EEESB_EEEEESH_SI_SH_SI_NS1B_6fusion15FusionCallbacksIS1F_NS1K_17LinearCombinationISH_fSH_fLNS_15FloatRoundStyleE2EEESG_S1J_JEEENS4_5SM1004TMEM4LOAD26SM100_TMEM_LOAD_16dp256b4xESY_NSZ_INS10_ILi2ELi4ELi3EEES13_NSR_INS5_IJS14_S1H_EEENS5_IJS1H_SB_EEEEEEENS4_17SM75_U32x4_LDSM_NENS4_14SM90_TMA_STOREES1Y_NS4_17SM90_U32x4_STSM_NENS4_39AutoVectorizingCopyWithAssumedAlignmentILi128EEEEEEvvEEEEvNT_6ParamsE)
        /*0008*/ 	.word	0x0000005b


	//----- nvinfo : EIATTR_FRAME_SIZE
	.align		4
.L_19:
        /*000c*/ 	.byte	0x04, 0x11
        /*000e*/ 	.short	(.L_21 - .L_20)
	.align		4
.L_20:
        /*0010*/ 	.word	index@($__internal_2_$__cuda_sm10x_tcgen05_guardrail_trap_unallocated_columns_being_dealloced)
        /*0014*/ 	.word	0x00000000


	//----- nvinfo : EIATTR_FRAME_SIZE
	.align		4
.L_21:
        /*0018*/ 	.byte	0x04, 0x11
        /*001a*/ 	.short	(.L_23 - .L_22)
	.align		4
.L_22:
        /*001c*/ 	.word	index@($__internal_1_$__cuda_sm10x_tcgen05_guardrail_trap_phase_invalid_during_alloc)
        /*0020*/ 	.word	0x00000000


	//----- nvinfo : EIATTR_FRAME_SIZE
	.align		4
.L_23:
        /*0024*/ 	.byte	0x04, 0x11
        /*0026*/ 	.short	(.L_25 - .L_24)
	.align		4
.L_24:
        /*0028*/ 	.word	index@($__internal_0_$__cuda_sm10x_tcgen05_guardrail_trap_col_being_dealloced_not_returned_by_alloc)
        /*002c*/ 	.word	0x00000000


	//----- nvinfo : EIATTR_FRAME_SIZE
	.align		4
.L_25:
        /*0030*/ 	.byte	0x04, 0x11
        /*0032*/ 	.short	(.L_27 - .L_26)
	.align		4
.L_26:
        /*0034*/ 	.word	index@(_ZN7cutlass13device_kernelINS_4gemm6kernel13GemmUniversalIN4cute5tupleIJiiiiEEENS1_10collective13CollectiveMmaINS1_35MainloopSm100TmaUmmaWarpSpecializedILi8ELi2ELi4ENS5_IJNS4_1CILi1EEESB_SB_EEEEENS5_IJNSA_ILi64EEENSA_ILi128EEESE_EEENS_10bfloat16_tENS5_IJlSB_lEEESH_SI_NS4_8TiledMMAINS4_8MMA_AtomIJNS4_20SM100_MMA_F16BF16_SSISH_SH_fLi64ELi128ELNS4_4UMMA5MajorE0ELSN_0ELNSM_7ScaleInE0ELSO_0EEEEEENS4_6LayoutISC_NS5_IJNSA_ILi0EEESS_SS_EEEEENS5_IJNS4_10UnderscoreESV_SV_EEEEENS4_13SM90_TMA_LOADENS4_14ComposedLayoutINS4_7SwizzleILi3ELi4ELi3EEENS4_18smem_ptr_flag_bitsILi16EEENSR_INS5_IJNSA_ILi8EEESE_EEENS5_IJSE_SB_EEEEEEEvNS4_8identityESY_S18_vS19_EENS_8epilogue10collective18CollectiveEpilogueINS1B_23Sm100TmaWarpSpecializedILi4ELi2ELi16ELb1ELb0EEEJSG_NS5_IJNSR_ISE_SB_EENSR_INSA_ILi32EEESB_EEEEESH_SI_SH_SI_NS1B_6fusion15FusionCallbacksIS1F_NS1K_17LinearCombinationISH_fSH_fLNS_15FloatRoundStyleE2EEESG_S1J_JEEENS4_5SM1004TMEM4LOAD26SM100_TMEM_LOAD_16dp256b4xESY_NSZ_INS10_ILi2ELi4ELi3EEES13_NSR_INS5_IJS14_S1H_EEENS5_IJS1H_SB_EEEEEEENS4_17SM75_U32x4_LDSM_NENS4_14SM90_TMA_STOREES1Y_NS4_17SM90_U32x4_STSM_NENS4_39AutoVectorizingCopyWithAssumedAlignmentILi128EEEEEEvvEEEEvNT_6ParamsE)
        /*0038*/ 	.word	0x00000000


	//----- nvinfo : EIATTR_MIN_STACK_SIZE
	.align		4
.L_27:
        /*003c*/ 	.byte	0x04, 0x12
        /*003e*/ 	.short	(.L_29 - .L_28)
	.align		4
.L_28:
        /*0040*/ 	.word	index@(_ZN7cutlass13device_kernelINS_4gemm6kernel13GemmUniversalIN4cute5tupleIJiiiiEEENS1_10collective13CollectiveMmaINS1_35MainloopSm100TmaUmmaWarpSpecializedILi8ELi2ELi4ENS5_IJNS4_1CILi1EEESB_SB_EEEEENS5_IJNSA_ILi64EEENSA_ILi128EEESE_EEENS_10bfloat16_tENS5_IJlSB_lEEESH_SI_NS4_8TiledMMAINS4_8MMA_AtomIJNS4_20SM100_MMA_F16BF16_SSISH_SH_fLi64ELi128ELNS4_4UMMA5MajorE0ELSN_0ELNSM_7ScaleInE0ELSO_0EEEEEENS4_6LayoutISC_NS5_IJNSA_ILi0EEESS_SS_EEEEENS5_IJNS4_10UnderscoreESV_SV_EEEEENS4_13SM90_TMA_LOADENS4_14ComposedLayoutINS4_7SwizzleILi3ELi4ELi3EEENS4_18smem_ptr_flag_bitsILi16EEENSR_INS5_IJNSA_ILi8EEESE_EEENS5_IJSE_SB_EEEEEEEvNS4_8identityESY_S18_vS19_EENS_8epilogue10collective18CollectiveEpilogueINS1B_23Sm100TmaWarpSpecializedILi4ELi2ELi16ELb1ELb0EEEJSG_NS5_IJNSR_ISE_SB_EENSR_INSA_ILi32EEESB_EEEEESH_SI_SH_SI_NS1B_6fusion15FusionCallbacksIS1F_NS1K_17LinearCombinationISH_fSH_fLNS_15FloatRoundStyleE2EEESG_S1J_JEEENS4_5SM1004TMEM4LOAD26SM100_TMEM_LOAD_16dp256b4xESY_NSZ_INS10_ILi2ELi4ELi3EEES13_NSR_INS5_IJS14_S1H_EEENS5_IJS1H_SB_EEEEEEENS4_17SM75_U32x4_LDSM_NENS4_14SM90_TMA_STOREES1Y_NS4_17SM90_U32x4_STSM_NENS4_39AutoVectorizingCopyWithAssumedAlignmentILi128EEEEEEvvEEEEvNT_6ParamsE)
        /*0044*/ 	.word	0x00000000
.L_29:


//--------------------- .nv.compat                --------------------------
	.section	.nv.compat,"",@"SHT_CUDA_COMPAT_INFO"
	.align	4
        /*0000*/ 	.byte	0x02, 0x09, 0x01, 0x00, 0x02, 0x02, 0x02, 0x00, 0x02, 0x05, 0x05, 0x00, 0x03, 0x07, 0x01, 0x01
        /*0010*/ 	.byte	0x02, 0x03, 0x01, 0x00, 0x02, 0x06, 0x01, 0x00, 0x04, 0x0b, 0x08, 0x00, 0x09, 0x00, 0x00, 0x00
        /*0020*/ 	.byte	0x00, 0x00, 0x00, 0x00


//--------------------- .nv.info._ZN7cutlass13device_kernelINS_4gemm6kernel13GemmUniversalIN4cute5tupleIJiiiiEEENS1_10collective13CollectiveMmaINS1_35MainloopSm100TmaUmmaWarpSpecializedILi8ELi2ELi4ENS5_IJNS4_1CILi1EEESB_SB_EEEEENS5_IJNSA_ILi64EEENSA_ILi128EEESE_EEENS_10bfloat16_tENS5_IJlSB_lEEESH_SI_NS4_8TiledMMAINS4_8MMA_AtomIJNS4_20SM100_MMA_F16BF16_SSISH_SH_fLi64ELi128ELNS4_4UMMA5MajorE0ELSN_0ELNSM_7ScaleInE0ELSO_0EEEEEENS4_6LayoutISC_NS5_IJNSA_ILi0EEESS_SS_EEEEENS5_IJNS4_10UnderscoreESV_SV_EEEEENS4_13SM90_TMA_LOADENS4_14ComposedLayoutINS4_7SwizzleILi3ELi4ELi3EEENS4_18smem_ptr_flag_bitsILi16EEENSR_INS5_IJNSA_ILi8EEESE_EEENS5_IJSE_SB_EEEEEEEvNS4_8identityESY_S18_vS19_EENS_8epilogue10collective18CollectiveEpilogueINS1B_23Sm100TmaWarpSpecializedILi4ELi2ELi16ELb1ELb0EEEJSG_NS5_IJNSR_ISE_SB_EENSR_INSA_ILi32EEESB_EEEEESH_SI_SH_SI_NS1B_6fusion15FusionCallbacksIS1F_NS1K_17LinearCombinationISH_fSH_fLNS_15FloatRoundStyleE2EEESG_S1J_JEEENS4_5SM1004TMEM4LOAD26SM100_TMEM_LOAD_16dp256b4xESY_NSZ_INS10_ILi2ELi4ELi3EEES13_NSR_INS5_IJS14_S1H_EEENS5_IJS1H_SB_EEEEEEENS4_17SM75_U32x4_LDSM_NENS4_14SM90_TMA_STOREES1Y_NS4_17SM90_U32x4_STSM_NENS4_39AutoVectorizingCopyWithAssumedAlignmentILi128EEEEEEvvEEEEvNT_6ParamsE --------------------------
	.section	.nv.info._ZN7cutlass13device_kernelINS_4gemm6kernel13GemmUniversalIN4cute5tupleIJiiiiEEENS1_10collective13CollectiveMmaINS1_35MainloopSm100TmaUmmaWarpSpecializedILi8ELi2ELi4ENS5_IJNS4_1CILi1EEESB_SB_EEEEENS5_IJNSA_ILi64EEENSA_ILi128EEESE_EEENS_10bfloat16_tENS5_IJlSB_lEEESH_SI_NS4_8TiledMMAINS4_8MMA_AtomIJNS4_20SM100_MMA_F16BF16_SSISH_SH_fLi64ELi128ELNS4_4UMMA5MajorE0ELSN_0ELNSM_7ScaleInE0ELSO_0EEEEEENS4_6LayoutISC_NS5_IJNSA_ILi0EEESS_SS_EEEEENS5_IJNS4_10UnderscoreESV_SV_EEEEENS4_13SM90_TMA_LOADENS4_14ComposedLayoutINS4_7SwizzleILi3ELi4ELi3EEENS4_18smem_ptr_flag_bitsILi16EEENSR_INS5_IJNSA_ILi8EEESE_EEENS5_IJSE_SB_EEEEEEEvNS4_8identityESY_S18_vS19_EENS_8epilogue10collective18CollectiveEpilogueINS1B_23Sm100TmaWarpSpecializedILi4ELi2ELi16ELb1ELb0EEEJSG_NS5_IJNSR_ISE_SB_EENSR_INSA_ILi32EEESB_EEEEESH_SI_SH_SI_NS1B_6fusion15FusionCallbacksIS1F_NS1K_17LinearCombinationISH_fSH_fLNS_15FloatRoundStyleE2EEESG_S1J_JEEENS4_5SM1004TMEM4LOAD26SM100_TMEM_LOAD_16dp256b4xESY_NSZ_INS10_ILi2ELi4ELi3EEES13_NSR_INS5_IJS14_S1H_EEENS5_IJS1H_SB_EEEEEEENS4_17SM75_U32x4_LDSM_NENS4_14SM90_TMA_STOREES1Y_NS4_17SM90_U32x4_STSM_NENS4_39AutoVectorizingCopyWithAssumedAlignmentILi128EEEEEEvvEEEEvNT_6ParamsE,"",@"SHT_CUDA_INFO"
	.sectionflags	@""
	.align	4


	//----- nvinfo : EIATTR_CUDA_API_VERSION
	.align		4
        /*0000*/ 	.byte	0x04, 0x37
        /*0002*/ 	.short	(.L_31 - .L_30)
.L_30:
        /*0004*/ 	.word	0x00000082


	//----- nvinfo : EIATTR_KPARAM_INFO
	.align		4
.L_31:
        /*0008*/ 	.byte	0x04, 0x17
        /*000a*/ 	.short	(.L_33 - .L_32)
.L_32:
        /*000c*/ 	.word	0x00000000
        /*0010*/ 	.short	0x0000
        /*0012*/ 	.short	0x0000
        /*0014*/ 	.byte	0x00, 0xf0, 0x01, 0x20


	//----- nvinfo : EIATTR_AT_ENTRY_FRAGMENTS
	.align		4
.L_33:
        /*0018*/ 	.byte	0x04, 0x4f
        /*001a*/ 	.short	(.L_35 - .L_34)


	//   ....[0]....
.L_34:
        /*001c*/ 	.word	0x00000006


	//----- nvinfo : EIATTR_RESERVED_SMEM_USED
	.align		4
.L_35:
        /*0020*/ 	.byte	0x01, 0x41
	.zero		2


	//----- nvinfo : EIATTR_SPARSE_MMA_MASK
	.align		4
        /*0024*/ 	.byte	0x03, 0x50
        /*0026*/ 	.short	0x0000


	//----- nvinfo : EIATTR_TCGEN05_1CTA_USED
	.align		4
        /*0028*/ 	.byte	0x01, 0x51
	.zero		2


	//----- nvinfo : EIATTR_MAXREG_COUNT
	.align		4
        /*002c*/ 	.byte	0x03, 0x1b
        /*002e*/ 	.short	0x00ff


	//----- nvinfo : EIATTR_NUM_BARRIERS
	.align		4
        /*0030*/ 	.byte	0x02, 0x4c
        /*0032*/ 	.byte	0x07
	.zero		1


	//----- nvinfo : EIATTR_EXTERNS
	.align		4
        /*0034*/ 	.byte	0x04, 0x0f
        /*0036*/ 	.short	(.L_37 - .L_36)


	//   ....[0]....
	.align		4
.L_36:
        /*0038*/ 	.word	index@(__assertfail)


	//----- nvinfo : EIATTR_MERCURY_ISA_VERSION
	.align		4
.L_37:
        /*003c*/ 	.byte	0x03, 0x5f
        /*003e*/ 	.short	0x0101


	//----- nvinfo : EIATTR_INT_WARP_WIDE_INSTR_OFFSETS
	.align		4
        /*0040*/ 	.byte	0x04, 0x31
        /*0042*/ 	.short	(.L_39 - .L_38)


	//   ....[0]....
.L_38:
        /*0044*/ 	.word	0x00001e70


	//   ....[1]....
        /*0048*/ 	.word	0x00003b60


	//   ....[2]....
        /*004c*/ 	.word	0x00003b80


	//   ....[3]....
        /*0050*/ 	.word	0x00003bb0


	//   ....[4]....
        /*0054*/ 	.word	0x000044f0


	//   ....[5]....
        /*0058*/ 	.word	0x00004560


	//   ....[6]....
        /*005c*/ 	.word	0x00004640


	//   ....[7]....
        /*0060*/ 	.word	0x000046c0


	//   ....[8]....
        /*0064*/ 	.word	0x000047d0


	//   ....[9]....
        /*0068*/ 	.word	0x00004860


	//   ....[10]....
        /*006c*/ 	.word	0x00004a40


	//   ....[11]....
        /*0070*/ 	.word	0x00004ba0


	//----- nvinfo : EIATTR_COOP_GROUP_MASK_REGIDS
	.align		4
.L_39:
        /*0074*/ 	.byte	0x04, 0x29
        /*0076*/ 	.short	(.L_41 - .L_40)


	//   ....[0]....
.L_40:
        /*0078*/ 	.word	0xffffffff


	//   ....[1]....
        /*007c*/ 	.word	0xffffffff


	//   ....[2]....
        /*0080*/ 	.word	0xffffffff


	//   ....[3]....
        /*0084*/ 	.word	0xffffffff


	//   ....[4]....
        /*0088*/ 	.word	0xffffffff


	//   ....[5]....
        /*008c*/ 	.word	0xffffffff


	//   ....[6]....
        /*0090*/ 	.word	0xffffffff


	//   ....[7]....
        /*0094*/ 	.word	0xffffffff


	//   ....[8]....
        /*0098*/ 	.word	0xffffffff


	//   ....[9]....
        /*009c*/ 	.word	0xffffffff


	//   ....[10]....
        /*00a0*/ 	.word	0xffffffff


	//   ....[11]....
        /*00a4*/ 	.word	0xffffffff


	//   ....[12]....
        /*00a8*/ 	.word	0xffffffff


	//----- nvinfo : EIATTR_COOP_GROUP_INSTR_OFFSETS
	.align		4
.L_41:
        /*00ac*/ 	.byte	0x04, 0x28
        /*00ae*/ 	.short	(.L_43 - .L_42)


	//   ....[0]....
.L_42:
        /*00b0*/ 	.word	0x00000090


	//   ....[1]....
        /*00b4*/ 	.word	0x000004d0


	//   ....[2]....
        /*00b8*/ 	.word	0x000006c0


	//   ....[3]....
        /*00bc*/ 	.word	0x00000860


	//   ....[4]....
        /*00c0*/ 	.word	0x00000960


	//   ....[5]....
        /*00c4*/ 	.word	0x00000ad0


	//   ....[6]....
        /*00c8*/ 	.word	0x00000c70


	//   ....[7]....
        /*00cc*/ 	.word	0x00001d50


	//   ....[8]....
        /*00d0*/ 	.word	0x00002d70


	//   ....[9]....
        /*00d4*/ 	.word	0x00002f80


	//   ....[10]....
        /*00d8*/ 	.word	0x00002fb0


	//   ....[11]....
        /*00dc*/ 	.word	0x00003a40


	//   ....[12]....
        /*00e0*/ 	.word	0x00003c70


	//----- nvinfo : EIATTR_VRC_CTA_INIT_COUNT
	.align		4
.L_43:
        /*00e4*/ 	.byte	0x02, 0x4a
        /*00e6*/ 	.byte	0x80
	.zero		1


	//----- nvinfo : EIATTR_SYSCALL_OFFSETS
	.align		4
        /*00e8*/ 	.byte	0x04, 0x46
        /*00ea*/ 	.short	(.L_45 - .L_44)


	//   ....[0]....
.L_44:
        /*00ec*/ 	.word	0x00005650


	//   ....[1]....
        /*00f0*/ 	.word	0x00005740


	//   ....[2]....
        /*00f4*/ 	.word	0x00005ea0


	//   ....[3]....
        /*00f8*/ 	.word	0x00006750


	//   ....[4]....
        /*00fc*/ 	.word	0x00006fd0


	//   ....[5]....
        /*0100*/ 	.word	0x00007850


	//----- nvinfo : EIATTR_MBARRIER_INSTR_OFFSETS
	.align		4
.L_45:
        /*0104*/ 	.byte	0x04, 0x39
        /*0106*/ 	.short	(.L_47 - .L_46)


	//   ....[0]....
.L_46:
        /*0108*/ 	.word	0x000005b0
        /*010c*/ 	.word	0x000000ff
        /*0110*/ 	.word	0x00000000
        /*0114*/ 	.short	0x0100
        /*0116*/ 	.byte	0x05
	.zero		1


	//   ....[1]....
        /*0118*/ 	.word	0x000005c0
        /*011c*/ 	.word	0x000000ff
        /*0120*/ 	.word	0x00000040
        /*0124*/ 	.short	0x0100
        /*0126*/ 	.byte	0x05
	.zero		1


	//   ....[2]....
        /*0128*/ 	.word	0x000005d0
        /*012c*/ 	.word	0x000000ff
        /*0130*/ 	.word	0x00000008
        /*0134*/ 	.short	0x0100
        /*0136*/ 	.byte	0x05
	.zero		1


	//   ....[3]....
        /*0138*/ 	.word	0x000005e0
        /*013c*/ 	.word	0x000000ff
        /*0140*/ 	.word	0x00000048
        /*0144*/ 	.short	0x0100
        /*0146*/ 	.byte	0x05
	.zero		1


	//   ....[4]....
        /*0148*/ 	.word	0x000005f0
        /*014c*/ 	.word	0x000000ff
        /*0150*/ 	.word	0x00000010
        /*0154*/ 	.short	0x0100
        /*0156*/ 	.byte	0x05
	.zero		1


	//   ....[5]....
        /*0158*/ 	.word	0x00000600
        /*015c*/ 	.word	0x000000ff
        /*0160*/ 	.word	0x00000050
        /*0164*/ 	.short	0x0100
        /*0166*/ 	.byte	0x05
	.zero		1


	//   ....[6]....
        /*0168*/ 	.word	0x00000610
        /*016c*/ 	.word	0x000000ff
        /*0170*/ 	.word	0x00000018
        /*0174*/ 	.short	0x0100
        /*0176*/ 	.byte	0x05
	.zero		1


	//   ....[7]....
        /*0178*/ 	.word	0x00000620
        /*017c*/ 	.word	0x000000ff
        /*0180*/ 	.word	0x00000058
        /*0184*/ 	.short	0x0100
        /*0186*/ 	.byte	0x05
	.zero		1


	//   ....[8]....
        /*0188*/ 	.word	0x00000630
        /*018c*/ 	.word	0x000000ff
        /*0190*/ 	.word	0x00000020
        /*0194*/ 	.short	0x0100
        /*0196*/ 	.byte	0x05
	.zero		1


	//   ....[9]....
        /*0198*/ 	.word	0x00000640
        /*019c*/ 	.word	0x000000ff
        /*01a0*/ 	.word	0x00000060
        /*01a4*/ 	.short	0x0100
        /*01a6*/ 	.byte	0x05
	.zero		1


	//   ....[10]....
        /*01a8*/ 	.word	0x00000650
        /*01ac*/ 	.word	0x000000ff
        /*01b0*/ 	.word	0x00000028
        /*01b4*/ 	.short	0x0100
        /*01b6*/ 	.byte	0x05
	.zero		1


	//   ....[11]....
        /*01b8*/ 	.word	0x00000660
        /*01bc*/ 	.word	0x000000ff
        /*01c0*/ 	.word	0x00000068
        /*01c4*/ 	.short	0x0100
        /*01c6*/ 	.byte	0x05
	.zero		1


	//   ....[12]....
        /*01c8*/ 	.word	0x00000670
        /*01cc*/ 	.word	0x000000ff
        /*01d0*/ 	.word	0x00000030
        /*01d4*/ 	.short	0x0100
        /*01d6*/ 	.byte	0x05
	.zero		1


	//   ....[13]....
        /*01d8*/ 	.word	0x00000680
        /*01dc*/ 	.word	0x000000ff
        /*01e0*/ 	.word	0x00000070
        /*01e4*/ 	.short	0x0100
        /*01e6*/ 	.byte	0x05
	.zero		1


	//   ....[14]....
        /*01e8*/ 	.word	0x00000690
        /*01ec*/ 	.word	0x000000ff
        /*01f0*/ 	.word	0x00000038
        /*01f4*/ 	.short	0x0100
        /*01f6*/ 	.byte	0x05
	.zero		1


	//   ....[15]....
        /*01f8*/ 	.word	0x000006a0
        /*01fc*/ 	.word	0x000000ff
        /*0200*/ 	.word	0x00000078
        /*0204*/ 	.short	0x0100
        /*0206*/ 	.byte	0x05
	.zero		1


	//   ....[16]....
        /*0208*/ 	.word	0x000007d0
        /*020c*/ 	.word	0x000000ff
        /*0210*/ 	.word	0x00000080
        /*0214*/ 	.short	0x0100
        /*0216*/ 	.byte	0x07
	.zero		1


	//   ....[17]....
        /*0218*/ 	.word	0x000007e0
        /*021c*/ 	.word	0x000000ff
        /*0220*/ 	.word	0x000000a0
        /*0224*/ 	.short	0x0100
        /*0226*/ 	.byte	0x07
	.zero		1


	//   ....[18]....
        /*0228*/ 	.word	0x000007f0
        /*022c*/ 	.word	0x000000ff
        /*0230*/ 	.word	0x00000088
        /*0234*/ 	.short	0x0100
        /*0236*/ 	.byte	0x07
	.zero		1


	//   ....[19]....
        /*0238*/ 	.word	0x00000800
        /*023c*/ 	.word	0x000000ff
        /*0240*/ 	.word	0x000000a8
        /*0244*/ 	.short	0x0100
        /*0246*/ 	.byte	0x07
	.zero		1


	//   ....[20]....
        /*0248*/ 	.word	0x00000810
        /*024c*/ 	.word	0x000000ff
        /*0250*/ 	.word	0x00000090
        /*0254*/ 	.short	0x0100
        /*0256*/ 	.byte	0x07
	.zero		1


	//   ....[21]....
        /*0258*/ 	.word	0x00000820
        /*025c*/ 	.word	0x000000ff
        /*0260*/ 	.word	0x000000b0
        /*0264*/ 	.short	0x0100
        /*0266*/ 	.byte	0x07
	.zero		1


	//   ....[22]....
        /*0268*/ 	.word	0x00000830
        /*026c*/ 	.word	0x000000ff
        /*0270*/ 	.word	0x00000098
        /*0274*/ 	.short	0x0100
        /*0276*/ 	.byte	0x07
	.zero		1


	//   ....[23]....
        /*0278*/ 	.word	0x00000840
        /*027c*/ 	.word	0x000000ff
        /*0280*/ 	.word	0x000000b8
        /*0284*/ 	.short	0x0100
        /*0286*/ 	.byte	0x07
	.zero		1


	//   ....[24]....
        /*0288*/ 	.word	0x00000930
        /*028c*/ 	.word	0x000000ff
        /*0290*/ 	.word	0x000000c0
        /*0294*/ 	.short	0x0100
        /*0296*/ 	.byte	0x05
	.zero		1


	//   ....[25]....
        /*0298*/ 	.word	0x00000940
        /*029c*/ 	.word	0x000000ff
        /*02a0*/ 	.word	0x000000c8
        /*02a4*/ 	.short	0x0100
        /*02a6*/ 	.byte	0x05
	.zero		1


	//   ....[26]....
        /*02a8*/ 	.word	0x00000a80
        /*02ac*/ 	.word	0x000000ff
        /*02b0*/ 	.word	0x000000d0
        /*02b4*/ 	.short	0x0100
        /*02b6*/ 	.byte	0x05
	.zero		1


	//   ....[27]....
        /*02b8*/ 	.word	0x00000a90
        /*02bc*/ 	.word	0x000000ff
        /*02c0*/ 	.word	0x000000e0
        /*02c4*/ 	.short	0x0100
        /*02c6*/ 	.byte	0x05
	.zero		1


	//   ....[28]....
        /*02c8*/ 	.word	0x00000aa0
        /*02cc*/ 	.word	0x000000ff
        /*02d0*/ 	.word	0x000000d8
        /*02d4*/ 	.short	0x0100
        /*02d6*/ 	.byte	0x05
	.zero		1


	//   ....[29]....
        /*02d8*/ 	.word	0x00000ab0
        /*02dc*/ 	.word	0x000000ff
        /*02e0*/ 	.word	0x000000e8
        /*02e4*/ 	.short	0x0100
        /*02e6*/ 	.byte	0x05
	.zero		1


	//   ....[30]....
        /*02e8*/ 	.word	0x00000be0
        /*02ec*/ 	.word	0x000000ff
        /*02f0*/ 	.word	0x000000f0
        /*02f4*/ 	.short	0x0100
        /*02f6*/ 	.byte	0x07
	.zero		1


	//   ....[31]....
        /*02f8*/ 	.word	0x00000bf0
        /*02fc*/ 	.word	0x000000ff
        /*0300*/ 	.word	0x00000110
        /*0304*/ 	.short	0x0100
        /*0306*/ 	.byte	0x07
	.zero		1


	//   ....[32]....
        /*0308*/ 	.word	0x00000c00
        /*030c*/ 	.word	0x000000ff
        /*0310*/ 	.word	0x000000f8
        /*0314*/ 	.short	0x0100
        /*0316*/ 	.byte	0x07
	.zero		1


	//   ....[33]....
        /*0318*/ 	.word	0x00000c10
        /*031c*/ 	.word	0x000000ff
        /*0320*/ 	.word	0x00000118
        /*0324*/ 	.short	0x0100
        /*0326*/ 	.byte	0x07
	.zero		1


	//   ....[34]....
        /*0328*/ 	.word	0x00000c20
        /*032c*/ 	.word	0x000000ff
        /*0330*/ 	.word	0x00000100
        /*0334*/ 	.short	0x0100
        /*0336*/ 	.byte	0x07
	.zero		1


	//   ....[35]....
        /*0338*/ 	.word	0x00000c30
        /*033c*/ 	.word	0x000000ff
        /*0340*/ 	.word	0x00000120
        /*0344*/ 	.short	0x0100
        /*0346*/ 	.byte	0x07
	.zero		1


	//   ....[36]....
        /*0348*/ 	.word	0x00000c40
        /*034c*/ 	.word	0x000000ff
        /*0350*/ 	.word	0x00000108
        /*0354*/ 	.short	0x0100
        /*0356*/ 	.byte	0x07
	.zero		1


	//   ....[37]....
        /*0358*/ 	.word	0x00000c50
        /*035c*/ 	.word	0x000000ff
        /*0360*/ 	.word	0x00000128
        /*0364*/ 	.short	0x0100
        /*0366*/ 	.byte	0x07
	.zero		1


	//   ....[38]....
        /*0368*/ 	.word	0x00000d40
        /*036c*/ 	.word	0x000000ff
        /*0370*/ 	.word	0x00000130
        /*0374*/ 	.short	0x0100
        /*0376*/ 	.byte	0x05
	.zero		1


	//   ....[39]....
        /*0378*/ 	.word	0x00000d50
        /*037c*/ 	.word	0x000000ff
        /*0380*/ 	.word	0x00000140
        /*0384*/ 	.short	0x0100
        /*0386*/ 	.byte	0x05
	.zero		1


	//   ....[40]....
        /*0388*/ 	.word	0x00000d60
        /*038c*/ 	.word	0x000000ff
        /*0390*/ 	.word	0x00000138
        /*0394*/ 	.short	0x0100
        /*0396*/ 	.byte	0x05
	.zero		1


	//   ....[41]....
        /*0398*/ 	.word	0x00000d70
        /*039c*/ 	.word	0x000000ff
        /*03a0*/ 	.word	0x00000148
        /*03a4*/ 	.short	0x0100
        /*03a6*/ 	.byte	0x05
	.zero		1


	//   ....[42]....
        /*03a8*/ 	.word	0x00001650
        /*03ac*/ 	.word	0x00000003
        /*03b0*/ 	.word	0x00000140
        /*03b4*/ 	.short	0x010a
        /*03b6*/ 	.byte	0xff
	.zero		1


	//   ....[43]....
        /*03b8*/ 	.word	0x00001680
        /*03bc*/ 	.word	0x00000003
        /*03c0*/ 	.word	0x00000130
        /*03c4*/ 	.short	0x0101
        /*03c6*/ 	.byte	0xff
	.zero		1


	//   ....[44]....
        /*03c8*/ 	.word	0x00001750
        /*03cc*/ 	.word	0x000000ff
        /*03d0*/ 	.word	0x00000040
        /*03d4*/ 	.short	0x010a
        /*03d6*/ 	.byte	0x08
	.zero		1


	//   ....[45]....
        /*03d8*/ 	.word	0x000017f0
        /*03dc*/ 	.word	0x000000ff
        /*03e0*/ 	.word	0x00000040
        /*03e4*/ 	.short	0x010a
        /*03e6*/ 	.byte	0x21
	.zero		1


	//   ....[46]....
        /*03e8*/ 	.word	0x00001940
        /*03ec*/ 	.word	0x000000ff
        /*03f0*/ 	.word	0x00000040
        /*03f4*/ 	.short	0x010a
        /*03f6*/ 	.byte	0x08
	.zero		1


	//   ....[47]....
        /*03f8*/ 	.word	0x00001a50
        /*03fc*/ 	.word	0x000000ff
        /*0400*/ 	.word	0x000000c8
        /*0404*/ 	.short	0x0101
        /*0406*/ 	.byte	0x04
	.zero		1


	//   ....[48]....
        /*0408*/ 	.word	0x00001a70
        /*040c*/ 	.word	0x000000ff
        /*0410*/ 	.word	0x00000040
        /*0414*/ 	.short	0x010a
        /*0416*/ 	.byte	0x08
	.zero		1


	//   ....[49]....
        /*0418*/ 	.word	0x00001af0
        /*041c*/ 	.word	0x000000ff
        /*0420*/ 	.word	0x00000040
        /*0424*/ 	.short	0x010a
        /*0426*/ 	.byte	0x11
	.zero		1


	//   ....[50]....
        /*0428*/ 	.word	0x00001c40
        /*042c*/ 	.word	0x000000ff
        /*0430*/ 	.word	0x00000040
        /*0434*/ 	.short	0x010a
        /*0436*/ 	.byte	0x08
	.zero		1


	//   ....[51]....
        /*0438*/ 	.word	0x00001d80
        /*043c*/ 	.word	0x00000002
        /*0440*/ 	.word	0x000000d0
        /*0444*/ 	.short	0x010a
        /*0446*/ 	.byte	0xff
	.zero		1


	//   ....[52]....
        /*0448*/ 	.word	0x00001e40
        /*044c*/ 	.word	0x00000002
        /*0450*/ 	.word	0x00000000
        /*0454*/ 	.short	0x0101
        /*0456*/ 	.byte	0xff
	.zero		1


	//   ....[53]....
        /*0458*/ 	.word	0x000023a0
        /*045c*/ 	.word	0x000000ff
        /*0460*/ 	.word	0x00000000
        /*0464*/ 	.short	0x010a
        /*0466*/ 	.byte	0x05
	.zero		1


	//   ....[54]....
        /*0468*/ 	.word	0x00002430
        /*046c*/ 	.word	0x000000ff
        /*0470*/ 	.word	0x00000000
        /*0474*/ 	.short	0x010a
        /*0476*/ 	.byte	0x05
	.zero		1


	//   ....[55]....
        /*0478*/ 	.word	0x000024c0
        /*047c*/ 	.word	0x000000ff
        /*0480*/ 	.word	0x00000000
        /*0484*/ 	.short	0x010a
        /*0486*/ 	.byte	0x05
	.zero		1


	//   ....[56]....
        /*0488*/ 	.word	0x00002550
        /*048c*/ 	.word	0x000000ff
        /*0490*/ 	.word	0x00000000
        /*0494*/ 	.short	0x010a
        /*0496*/ 	.byte	0x05
	.zero		1


	//   ....[57]....
        /*0498*/ 	.word	0x000025e0
        /*049c*/ 	.word	0x000000ff
        /*04a0*/ 	.word	0x00000000
        /*04a4*/ 	.short	0x010a
        /*04a6*/ 	.byte	0x05
	.zero		1


	//   ....[58]....
        /*04a8*/ 	.word	0x00002670
        /*04ac*/ 	.word	0x000000ff
        /*04b0*/ 	.word	0x00000000
        /*04b4*/ 	.short	0x010a
        /*04b6*/ 	.byte	0x05
	.zero		1


	//   ....[59]....
        /*04b8*/ 	.word	0x00002700
        /*04bc*/ 	.word	0x000000ff
        /*04c0*/ 	.word	0x00000000
        /*04c4*/ 	.short	0x010a
        /*04c6*/ 	.byte	0x05
	.zero		1


	//   ....[60]....
        /*04c8*/ 	.word	0x000027a0
        /*04cc*/ 	.word	0x00000000
        /*04d0*/ 	.word	0x00000000
        /*04d4*/ 	.short	0x010a
        /*04d6*/ 	.byte	0xff
	.zero		1


	//   ....[61]....
        /*04d8*/ 	.word	0x000028c0
        /*04dc*/ 	.word	0x00000000
        /*04e0*/ 	.word	0x00000130
        /*04e4*/ 	.short	0x010a
        /*04e6*/ 	.byte	0xff
	.zero		1


	//   ....[62]....
        /*04e8*/ 	.word	0x00002920
        /*04ec*/ 	.word	0x00000004
        /*04f0*/ 	.word	0x00000000
        /*04f4*/ 	.short	0x0101
        /*04f6*/ 	.byte	0xff
	.zero		1


	//   ....[63]....
        /*04f8*/ 	.word	0x00002940
        /*04fc*/ 	.word	0x000000ff
        /*0500*/ 	.word	0x000000e0
        /*0504*/ 	.short	0x010a
        /*0506*/ 	.byte	0x05
	.zero		1


	//   ....[64]....
        /*0508*/ 	.word	0x00002a60
        /*050c*/ 	.word	0x00000000
        /*0510*/ 	.word	0x000000d0
        /*0514*/ 	.short	0x010a
        /*0516*/ 	.byte	0xff
	.zero		1


	//   ....[65]....
        /*0518*/ 	.word	0x00002b70
        /*051c*/ 	.word	0x00000000
        /*0520*/ 	.word	0x00000000
        /*0524*/ 	.short	0x0101
        /*0526*/ 	.byte	0xff
	.zero		1


	//   ....[66]....
        /*0528*/ 	.word	0x00002c00
        /*052c*/ 	.word	0x000000ff
        /*0530*/ 	.word	0x000000e0
        /*0534*/ 	.short	0x0106
        /*0536*/ 	.byte	0x05
	.zero		1


	//   ....[67]....
        /*0538*/ 	.word	0x00002c20
        /*053c*/ 	.word	0x000000ff
        /*0540*/ 	.word	0x000000e0
        /*0544*/ 	.short	0x010a
        /*0546*/ 	.byte	0x05
	.zero		1


	//   ....[68]....
        /*0548*/ 	.word	0x00002cb0
        /*054c*/ 	.word	0x000000ff
        /*0550*/ 	.word	0x000000e0
        /*0554*/ 	.short	0x0106
        /*0556*/ 	.byte	0x04
	.zero		1


	//   ....[69]....
        /*0558*/ 	.word	0x00002cf0
        /*055c*/ 	.word	0x00000000
        /*0560*/ 	.word	0x000000e0
        /*0564*/ 	.short	0x010a
        /*0566*/ 	.byte	0xff
	.zero		1


	//   ....[70]....
        /*0568*/ 	.word	0x00003230
        /*056c*/ 	.word	0x00000000
        /*0570*/ 	.word	0x000000d0
        /*0574*/ 	.short	0x010a
        /*0576*/ 	.byte	0xff
	.zero		1


	//   ....[71]....
        /*0578*/ 	.word	0x00003330
        /*057c*/ 	.word	0x00000003
        /*0580*/ 	.word	0x00000000
        /*0584*/ 	.short	0x0101
        /*0586*/ 	.byte	0xff
	.zero		1


	//   ....[72]....
        /*0588*/ 	.word	0x00003340
        /*058c*/ 	.word	0x000000ff
        /*0590*/ 	.word	0x00000000
        /*0594*/ 	.short	0x010a
        /*0596*/ 	.byte	0x06
	.zero		1


	//   ....[73]....
        /*0598*/ 	.word	0x000033c0
        /*059c*/ 	.word	0x000000ff
        /*05a0*/ 	.word	0x00000110
        /*05a4*/ 	.short	0x010a
        /*05a6*/ 	.byte	0x07
	.zero		1


	//   ....[74]....
        /*05a8*/ 	.word	0x000034a0
        /*05ac*/ 	.word	0x000000ff
        /*05b0*/ 	.word	0x00000000
        /*05b4*/ 	.short	0x010a
        /*05b6*/ 	.byte	0x06
	.zero		1


	//   ....[75]....
        /*05b8*/ 	.word	0x000035d0
        /*05bc*/ 	.word	0x000000ff
        /*05c0*/ 	.word	0x00000000
        /*05c4*/ 	.short	0x010a
        /*05c6*/ 	.byte	0x1a
	.zero		1


	//   ....[76]....
        /*05c8*/ 	.word	0x00003870
        /*05cc*/ 	.word	0x000000ff
        /*05d0*/ 	.word	0x00000000
        /*05d4*/ 	.short	0x010a
        /*05d6*/ 	.byte	0x06
	.zero		1


	//   ....[77]....
        /*05d8*/ 	.word	0x00003900
        /*05dc*/ 	.word	0x000000ff
        /*05e0*/ 	.word	0x00000000
        /*05e4*/ 	.short	0x010a
        /*05e6*/ 	.byte	0x06
	.zero		1


	//   ....[78]....
        /*05e8*/ 	.word	0x00003990
        /*05ec*/ 	.word	0x000000ff
        /*05f0*/ 	.word	0x00000000
        /*05f4*/ 	.short	0x010a
        /*05f6*/ 	.byte	0x06
	.zero		1


	//   ....[79]....
        /*05f8*/ 	.word	0x00003a20
        /*05fc*/ 	.word	0x000000ff
        /*0600*/ 	.word	0x00000000
        /*0604*/ 	.short	0x010a
        /*0606*/ 	.byte	0x07
	.zero		1


	//   ....[80]....
        /*0608*/ 	.word	0x00003ea0
        /*060c*/ 	.word	0x00000000
        /*0610*/ 	.word	0x000000d0
        /*0614*/ 	.short	0x010a
        /*0616*/ 	.byte	0xff
	.zero		1


	//   ....[81]....
        /*0618*/ 	.word	0x00003f60
        /*061c*/ 	.word	0x00000000
        /*0620*/ 	.word	0x00000000
        /*0624*/ 	.short	0x0101
        /*0626*/ 	.byte	0xff
	.zero		1


	//   ....[82]....
        /*0628*/ 	.word	0x00004280
        /*062c*/ 	.word	0x000000ff
        /*0630*/ 	.word	0x000000c8
        /*0634*/ 	.short	0x010a
        /*0636*/ 	.byte	0x07
	.zero		1


	//   ....[83]....
        /*0638*/ 	.word	0x00004470
        /*063c*/ 	.word	0x000000ff
        /*0640*/ 	.word	0x000000a0
        /*0644*/ 	.short	0x010a
        /*0646*/ 	.byte	0x07
	.zero		1


	//   ....[84]....
        /*0648*/ 	.word	0x000045e0
        /*064c*/ 	.word	0x000000ff
        /*0650*/ 	.word	0x00000080
        /*0654*/ 	.short	0x010b
        /*0656*/ 	.byte	0x07
	.zero		1


	//   ....[85]....
        /*0658*/ 	.word	0x000045f0
        /*065c*/ 	.word	0x000000ff
        /*0660*/ 	.word	0x00000000
        /*0664*/ 	.short	0x0101
        /*0666*/ 	.byte	0x08
	.zero		1


	//   ....[86]....
        /*0668*/ 	.word	0x00004610
        /*066c*/ 	.word	0x000000ff
        /*0670*/ 	.word	0x000000a8
        /*0674*/ 	.short	0x010a
        /*0676*/ 	.byte	0x07
	.zero		1


	//   ....[87]....
        /*0678*/ 	.word	0x00004770
        /*067c*/ 	.word	0x000000ff
        /*0680*/ 	.word	0x00000088
        /*0684*/ 	.short	0x010b
        /*0686*/ 	.byte	0x07
	.zero		1


	//   ....[88]....
        /*0688*/ 	.word	0x00004780
        /*068c*/ 	.word	0x000000ff
        /*0690*/ 	.word	0x00000000
        /*0694*/ 	.short	0x0101
        /*0696*/ 	.byte	0x08
	.zero		1


	//   ....[89]....
        /*0698*/ 	.word	0x00004790
        /*069c*/ 	.word	0x000000ff
        /*06a0*/ 	.word	0x000000b0
        /*06a4*/ 	.short	0x010a
        /*06a6*/ 	.byte	0x07
	.zero		1


	//   ....[90]....
        /*06a8*/ 	.word	0x00004930
        /*06ac*/ 	.word	0x000000ff
        /*06b0*/ 	.word	0x00000090
        /*06b4*/ 	.short	0x010b
        /*06b6*/ 	.byte	0x07
	.zero		1


	//   ....[91]....
        /*06b8*/ 	.word	0x000049a0
        /*06bc*/ 	.word	0x000000ff
        /*06c0*/ 	.word	0x00000000
        /*06c4*/ 	.short	0x0101
        /*06c6*/ 	.byte	0x08
	.zero		1


	//   ....[92]....
        /*06c8*/ 	.word	0x000049d0
        /*06cc*/ 	.word	0x000000ff
        /*06d0*/ 	.word	0x000000b8
        /*06d4*/ 	.short	0x010a
        /*06d6*/ 	.byte	0x07
	.zero		1


	//   ....[93]....
        /*06d8*/ 	.word	0x00004be0
        /*06dc*/ 	.word	0x000000ff
        /*06e0*/ 	.word	0x00000098
        /*06e4*/ 	.short	0x010b
        /*06e6*/ 	.byte	0x07
	.zero		1


	//   ....[94]....
        /*06e8*/ 	.word	0x00004c00
        /*06ec*/ 	.word	0x000000ff
        /*06f0*/ 	.word	0x00000000
        /*06f4*/ 	.short	0x0101
        /*06f6*/ 	.byte	0x0d
	.zero		1


	//   ....[95]....
        /*06f8*/ 	.word	0x00004c30
        /*06fc*/ 	.word	0x000000ff
        /*0700*/ 	.word	0x000000a0
        /*0704*/ 	.short	0x010a
        /*0706*/ 	.byte	0x07
	.zero		1


	//   ....[96]....
        /*0708*/ 	.word	0x00004c50
        /*070c*/ 	.word	0x000000ff
        /*0710*/ 	.word	0x000000a8
        /*0714*/ 	.short	0x010a
        /*0716*/ 	.byte	0x07
	.zero		1


	//   ....[97]....
        /*0718*/ 	.word	0x00004c70
        /*071c*/ 	.word	0x000000ff
        /*0720*/ 	.word	0x000000b0
        /*0724*/ 	.short	0x010a
        /*0726*/ 	.byte	0x07
	.zero		1


	//   ....[98]....
        /*0728*/ 	.word	0x00004cb0
        /*072c*/ 	.word	0x00000000
        /*0730*/ 	.word	0x000000b8
        /*0734*/ 	.short	0x010a
        /*0736*/ 	.byte	0xff
	.zero		1


	//   ....[99]....
        /*0738*/ 	.word	0x00005010
        /*073c*/ 	.word	0x00000000
        /*0740*/ 	.word	0x000000d0
        /*0744*/ 	.short	0x010a
        /*0746*/ 	.byte	0xff
	.zero		1


	//   ....[100]....
        /*0748*/ 	.word	0x00005120
        /*074c*/ 	.word	0x00000000
        /*0750*/ 	.word	0x00000000
        /*0754*/ 	.short	0x0101
        /*0756*/ 	.byte	0xff
	.zero		1


	//   ....[101]....
        /*0758*/ 	.word	0x00005b80
        /*075c*/ 	.word	0x000000ff
        /*0760*/ 	.word	0x00000080
        /*0764*/ 	.short	0x010a
        /*0766*/ 	.byte	0x30
	.zero		1


	//   ....[102]....
        /*0768*/ 	.word	0x00005bf0
        /*076c*/ 	.word	0x0000004f
        /*0770*/ 	.word	0x000000f0
        /*0774*/ 	.short	0x010a
        /*0776*/ 	.byte	0xff
	.zero		1


	//   ....[103]....
        /*0778*/ 	.word	0x00005ca0
        /*077c*/ 	.word	0x000000ff
        /*0780*/ 	.word	0x00000080
        /*0784*/ 	.short	0x010a
        /*0786*/ 	.byte	0x30
	.zero		1


	//   ....[104]....
        /*0788*/ 	.word	0x00005d80
        /*078c*/ 	.word	0x0000004f
        /*0790*/ 	.word	0x000000f0
        /*0794*/ 	.short	0x010a
        /*0796*/ 	.byte	0xff
	.zero		1


	//   ....[105]....
        /*0798*/ 	.word	0x000064b0
        /*079c*/ 	.word	0x00000000
        /*07a0*/ 	.word	0x00000000
        /*07a4*/ 	.short	0x0101
        /*07a6*/ 	.byte	0xff
	.zero		1


	//   ....[106]....
        /*07a8*/ 	.word	0x000064c0
        /*07ac*/ 	.word	0x00000003
        /*07b0*/ 	.word	0x00000080
        /*07b4*/ 	.short	0x010a
        /*07b6*/ 	.byte	0xff
	.zero		1


	//   ....[107]....
        /*07b8*/ 	.word	0x00006580
        /*07bc*/ 	.word	0x00000003
        /*07c0*/ 	.word	0x00000080
        /*07c4*/ 	.short	0x010a
        /*07c6*/ 	.byte	0xff
	.zero		1


	//   ....[108]....
        /*07c8*/ 	.word	0x00006d30
        /*07cc*/ 	.word	0x00000026
        /*07d0*/ 	.word	0x00000000
        /*07d4*/ 	.short	0x0101
        /*07d6*/ 	.byte	0xff
	.zero		1


	//   ....[109]....
        /*07d8*/ 	.word	0x00006d50
        /*07dc*/ 	.word	0x00000053
        /*07e0*/ 	.word	0x00000080
        /*07e4*/ 	.short	0x010a
        /*07e6*/ 	.byte	0xff
	.zero		1


	//   ....[110]....
        /*07e8*/ 	.word	0x00006e00
        /*07ec*/ 	.word	0x00000053
        /*07f0*/ 	.word	0x00000080
        /*07f4*/ 	.short	0x010a
        /*07f6*/ 	.byte	0xff
	.zero		1


	//   ....[111]....
        /*07f8*/ 	.word	0x000075b0
        /*07fc*/ 	.word	0x00000026
        /*0800*/ 	.word	0x00000000
        /*0804*/ 	.short	0x0101
        /*0806*/ 	.byte	0xff
	.zero		1


	//   ....[112]....
        /*0808*/ 	.word	0x000075d0
        /*080c*/ 	.word	0x00000058
        /*0810*/ 	.word	0x00000080
        /*0814*/ 	.short	0x010a
        /*0816*/ 	.byte	0xff
	.zero		1


	//   ....[113]....
        /*0818*/ 	.word	0x00007680
        /*081c*/ 	.word	0x00000058
        /*0820*/ 	.word	0x00000080
        /*0824*/ 	.short	0x010a
        /*0826*/ 	.byte	0xff
	.zero		1


	//   ....[114]....
        /*0828*/ 	.word	0x000079c0
        /*082c*/ 	.word	0x000000ff
        /*0830*/ 	.word	0x00000000
        /*0834*/ 	.short	0x0101
        /*0836*/ 	.byte	0x05
	.zero		1


	//   ....[115]....
        /*0838*/ 	.word	0x00007e90
        /*083c*/ 	.word	0x00000002
        /*0840*/ 	.word	0x00000000
        /*0844*/ 	.short	0x0101
        /*0846*/ 	.byte	0xff
	.zero		1


	//   ....[116]....
        /*0848*/ 	.word	0x00008100
        /*084c*/ 	.word	0x000000ff
        /*0850*/ 	.word	0x00000000
        /*0854*/ 	.short	0x0101
        /*0856*/ 	.byte	0x04
	.zero		1


	//   ....[117]....
        /*0858*/ 	.word	0x00008120
        /*085c*/ 	.word	0x00000003
        /*0860*/ 	.word	0x00000140
        /*0864*/ 	.short	0x010a
        /*0866*/ 	.byte	0xff
	.zero		1


	//   ....[118]....
        /*0868*/ 	.word	0x00008180
        /*086c*/ 	.word	0x00000002
        /*0870*/ 	.word	0x00000040
        /*0874*/ 	.short	0x010a
        /*0876*/ 	.byte	0xff
	.zero		1


	//   ....[119]....
        /*0878*/ 	.word	0x000081e0
        /*087c*/ 	.word	0x00000002
        /*0880*/ 	.word	0x00000040
        /*0884*/ 	.short	0x010a
        /*0886*/ 	.byte	0xff
	.zero		1


	//   ....[120]....
        /*0888*/ 	.word	0x00008230
        /*088c*/ 	.word	0x00000002
        /*0890*/ 	.word	0x000000d0
        /*0894*/ 	.short	0x010a
        /*0896*/ 	.byte	0xff
	.zero		1


	//   ....[121]....
        /*0898*/ 	.word	0x00008290
        /*089c*/ 	.word	0x00000000
        /*08a0*/ 	.word	0x00000000
        /*08a4*/ 	.short	0x010a
        /*08a6*/ 	.byte	0xff
	.zero		1


	//   ....[122]....
        /*08a8*/ 	.word	0x000082f0
        /*08ac*/ 	.word	0x00000000
        /*08b0*/ 	.word	0x00000000
        /*08b4*/ 	.short	0x010a
        /*08b6*/ 	.byte	0xff
	.zero		1


	//   ....[123]....
        /*08b8*/ 	.word	0x00008350
        /*08bc*/ 	.word	0x00000000
        /*08c0*/ 	.word	0x00000000
        /*08c4*/ 	.short	0x010a
        /*08c6*/ 	.byte	0xff
	.zero		1


	//   ....[124]....
        /*08c8*/ 	.word	0x000083b0
        /*08cc*/ 	.word	0x00000000
        /*08d0*/ 	.word	0x00000000
        /*08d4*/ 	.short	0x010a
        /*08d6*/ 	.byte	0xff
	.zero		1


	//   ....[125]....
        /*08d8*/ 	.word	0x00008410
        /*08dc*/ 	.word	0x00000000
        /*08e0*/ 	.word	0x00000000
        /*08e4*/ 	.short	0x010a
        /*08e6*/ 	.byte	0xff
	.zero		1


	//   ....[126]....
        /*08e8*/ 	.word	0x00008470
        /*08ec*/ 	.word	0x00000000
        /*08f0*/ 	.word	0x00000000
        /*08f4*/ 	.short	0x010a
        /*08f6*/ 	.byte	0xff
	.zero		1


	//   ....[127]....
        /*08f8*/ 	.word	0x000084d0
        /*08fc*/ 	.word	0x00000000
        /*0900*/ 	.word	0x00000000
        /*0904*/ 	.short	0x010a
        /*0906*/ 	.byte	0xff
	.zero		1


	//   ....[128]....
        /*0908*/ 	.word	0x00008520
        /*090c*/ 	.word	0x00000000
        /*0910*/ 	.word	0x00000130
        /*0914*/ 	.short	0x010a
        /*0916*/ 	.byte	0xff
	.zero		1


	//   ....[129]....
        /*0918*/ 	.word	0x00008580
        /*091c*/ 	.word	0x00000000
        /*0920*/ 	.word	0x000000e0
        /*0924*/ 	.short	0x010a
        /*0926*/ 	.byte	0xff
	.zero		1


	//   ....[130]....
        /*0928*/ 	.word	0x000085d0
        /*092c*/ 	.word	0x00000000
        /*0930*/ 	.word	0x000000d0
        /*0934*/ 	.short	0x010a
        /*0936*/ 	.byte	0xff
	.zero		1


	//   ....[131]....
        /*0938*/ 	.word	0x00008630
        /*093c*/ 	.word	0x00000000
        /*0940*/ 	.word	0x000000e0
        /*0944*/ 	.short	0x010a
        /*0946*/ 	.byte	0xff
	.zero		1


	//   ....[132]....
        /*0948*/ 	.word	0x00008680
        /*094c*/ 	.word	0x00000000
        /*0950*/ 	.word	0x000000d0
        /*0954*/ 	.short	0x010a
        /*0956*/ 	.byte	0xff
	.zero		1


	//   ....[133]....
        /*0958*/ 	.word	0x000086e0
        /*095c*/ 	.word	0x00000003
        /*0960*/ 	.word	0x00000110
        /*0964*/ 	.short	0x010a
        /*0966*/ 	.byte	0xff
	.zero		1


	//   ....[134]....
        /*0968*/ 	.word	0x00008740
        /*096c*/ 	.word	0x00000000
        /*0970*/ 	.word	0x00000000
        /*0974*/ 	.short	0x010a
        /*0976*/ 	.byte	0xff
	.zero		1


	//   ....[135]....
        /*0978*/ 	.word	0x000087a0
        /*097c*/ 	.word	0x00000000
        /*0980*/ 	.word	0x00000000
        /*0984*/ 	.short	0x010a
        /*0986*/ 	.byte	0xff
	.zero		1


	//   ....[136]....
        /*0988*/ 	.word	0x00008800
        /*098c*/ 	.word	0x00000000
        /*0990*/ 	.word	0x00000000
        /*0994*/ 	.short	0x010a
        /*0996*/ 	.byte	0xff
	.zero		1


	//   ....[137]....
        /*0998*/ 	.word	0x00008860
        /*099c*/ 	.word	0x00000000
        /*09a0*/ 	.word	0x00000000
        /*09a4*/ 	.short	0x010a
        /*09a6*/ 	.byte	0xff
	.zero		1


	//   ....[138]....
        /*09a8*/ 	.word	0x000088c0
        /*09ac*/ 	.word	0x00000000
        /*09b0*/ 	.word	0x00000000
        /*09b4*/ 	.short	0x010a
        /*09b6*/ 	.byte	0xff
	.zero		1


	//   ....[139]....
        /*09b8*/ 	.word	0x00008910
        /*09bc*/ 	.word	0x00000000
        /*09c0*/ 	.word	0x000000d0
        /*09c4*/ 	.short	0x010a
        /*09c6*/ 	.byte	0xff
	.zero		1


	//   ....[140]....
        /*09c8*/ 	.word	0x00008970
        /*09cc*/ 	.word	0x00000000
        /*09d0*/ 	.word	0x000000c8
        /*09d4*/ 	.short	0x010a
        /*09d6*/ 	.byte	0xff
	.zero		1


	//   ....[141]....
        /*09d8*/ 	.word	0x000089d0
        /*09dc*/ 	.word	0x00000003
        /*09e0*/ 	.word	0x000000a0
        /*09e4*/ 	.short	0x010a
        /*09e6*/ 	.byte	0xff
	.zero		1


	//   ....[142]....
        /*09e8*/ 	.word	0x00008a30
        /*09ec*/ 	.word	0x00000003
        /*09f0*/ 	.word	0x000000a8
        /*09f4*/ 	.short	0x010a
        /*09f6*/ 	.byte	0xff
	.zero		1


	//   ....[143]....
        /*09f8*/ 	.word	0x00008a90
        /*09fc*/ 	.word	0x00000003
        /*0a00*/ 	.word	0x000000b0
        /*0a04*/ 	.short	0x010a
        /*0a06*/ 	.byte	0xff
	.zero		1


	//   ....[144]....
        /*0a08*/ 	.word	0x00008af0
        /*0a0c*/ 	.word	0x00000003
        /*0a10*/ 	.word	0x000000b8
        /*0a14*/ 	.short	0x010a
        /*0a16*/ 	.byte	0xff
	.zero		1


	//   ....[145]....
        /*0a18*/ 	.word	0x00008b50
        /*0a1c*/ 	.word	0x00000000
        /*0a20*/ 	.word	0x000000a0
        /*0a24*/ 	.short	0x010a
        /*0a26*/ 	.byte	0xff
	.zero		1


	//   ....[146]....
        /*0a28*/ 	.word	0x00008bb0
        /*0a2c*/ 	.word	0x00000000
        /*0a30*/ 	.word	0x000000a8
        /*0a34*/ 	.short	0x010a
        /*0a36*/ 	.byte	0xff
	.zero		1


	//   ....[147]....
        /*0a38*/ 	.word	0x00008c10
        /*0a3c*/ 	.word	0x00000000
        /*0a40*/ 	.word	0x000000b0
        /*0a44*/ 	.short	0x010a
        /*0a46*/ 	.byte	0xff
	.zero		1


	//   ....[148]....
        /*0a48*/ 	.word	0x00008c60
        /*0a4c*/ 	.word	0x00000000
        /*0a50*/ 	.word	0x000000d0
        /*0a54*/ 	.short	0x010a
        /*0a56*/ 	.byte	0xff
	.zero		1


	//   ....[149]....
        /*0a58*/ 	.word	0x00008cc0
        /*0a5c*/ 	.word	0x00000002
        /*0a60*/ 	.word	0x00000080
        /*0a64*/ 	.short	0x010a
        /*0a66*/ 	.byte	0xff
	.zero		1


	//   ....[150]....
        /*0a68*/ 	.word	0x00008d10
        /*0a6c*/ 	.word	0x0000004f
        /*0a70*/ 	.word	0x000000f0
        /*0a74*/ 	.short	0x010a
        /*0a76*/ 	.byte	0xff
	.zero		1


	//   ....[151]....
        /*0a78*/ 	.word	0x00008d60
        /*0a7c*/ 	.word	0x00000003
        /*0a80*/ 	.word	0x00000080
        /*0a84*/ 	.short	0x010a
        /*0a86*/ 	.byte	0xff
	.zero		1


	//   ....[152]....
        /*0a88*/ 	.word	0x00008db0
        /*0a8c*/ 	.word	0x00000053
        /*0a90*/ 	.word	0x00000080
        /*0a94*/ 	.short	0x010a
        /*0a96*/ 	.byte	0xff
	.zero		1


	//   ....[153]....
        /*0a98*/ 	.word	0x00008e00
        /*0a9c*/ 	.word	0x00000058
        /*0aa0*/ 	.word	0x00000080
        /*0aa4*/ 	.short	0x010a
        /*0aa6*/ 	.byte	0xff
	.zero		1


	//----- nvinfo : EIATTR_NUM_MBARRIERS
	.align		4
.L_47:
        /*0aa8*/ 	.byte	0x03, 0x38
        /*0aaa*/ 	.short	0x002a


	//----- nvinfo : EIATTR_EXIT_INSTR_OFFSETS
	.align		4
        /*0aac*/ 	.byte	0x04, 0x1c
        /*0aae*/ 	.short	(.L_49 - .L_48)


	//   ....[0]....
.L_48:
        /*0ab0*/ 	.word	0x000027d0


	//   ....[1]....
        /*0ab4*/ 	.word	0x00002cc0


	//   ....[2]....
        /*0ab8*/ 	.word	0x00002d20


	//   ....[3]....
        /*0abc*/ 	.word	0x00003c80


	//   ....[4]....
        /*0ac0*/ 	.word	0x00004ce0


	//   ....[5]....
        /*0ac4*/ 	.word	0x00004d20


	//   ....[6]....
        /*0ac8*/ 	.word	0x00007ff0


	//   ....[7]....
        /*0acc*/ 	.word	0x00008070


	//   ....[8]....
        /*0ad0*/ 	.word	0x000080a0


	//   ....[9]....
        /*0ad4*/ 	.word	0x00008110


	//----- nvinfo : EIATTR_MAX_THREADS
	.align		4
.L_49:
        /*0ad8*/ 	.byte	0x04, 0x05
        /*0ada*/ 	.short	(.L_51 - .L_50)
.L_50:
        /*0adc*/ 	.word	0x00000100
        /*0ae0*/ 	.word	0x00000001
        /*0ae4*/ 	.word	0x00000001


	//----- nvinfo : EIATTR_CRS_STACK_SIZE
	.align		4
.L_51:
        /*0ae8*/ 	.byte	0x04, 0x1e
        /*0aea*/ 	.short	(.L_53 - .L_52)
.L_52:
        /*0aec*/ 	.word	0x00000000


	//----- nvinfo : EIATTR_CBANK_PARAM_SIZE
	.align		4
.L_53:
        /*0af0*/ 	.byte	0x03, 0x19
        /*0af2*/ 	.short	0x0800


	//----- nvinfo : EIATTR_PARAM_CBANK
	.align		4
        /*0af4*/ 	.byte	0x04, 0x0a
        /*0af6*/ 	.short	(.L_55 - .L_54)
	.align		4
.L_54:
        /*0af8*/ 	.word	index@(.nv.constant0._ZN7cutlass13device_kernelINS_4gemm6kernel13GemmUniversalIN4cute5tupleIJiiiiEEENS1_10collective13CollectiveMmaINS1_35MainloopSm100TmaUmmaWarpSpecializedILi8ELi2ELi4ENS5_IJNS4_1CILi1EEESB_SB_EEEEENS5_IJNSA_ILi64EEENSA_ILi128EEESE_EEENS_10bfloat16_tENS5_IJlSB_lEEESH_SI_NS4_8TiledMMAINS4_8MMA_AtomIJNS4_20SM100_MMA_F16BF16_SSISH_SH_fLi64ELi128ELNS4_4UMMA5MajorE0ELSN_0ELNSM_7ScaleInE0ELSO_0EEEEEENS4_6LayoutISC_NS5_IJNSA_ILi0EEESS_SS_EEEEENS5_IJNS4_10UnderscoreESV_SV_EEEEENS4_13SM90_TMA_LOADENS4_14ComposedLayoutINS4_7SwizzleILi3ELi4ELi3EEENS4_18smem_ptr_flag_bitsILi16EEENSR_INS5_IJNSA_ILi8EEESE_EEENS5_IJSE_SB_EEEEEEEvNS4_8identityESY_S18_vS19_EENS_8epilogue10collective18CollectiveEpilogueINS1B_23Sm100TmaWarpSpecializedILi4ELi2ELi16ELb1ELb0EEEJSG_NS5_IJNSR_ISE_SB_EENSR_INSA_ILi32EEESB_EEEEESH_SI_SH_SI_NS1B_6fusion15FusionCallbacksIS1F_NS1K_17LinearCombinationISH_fSH_fLNS_15FloatRoundStyleE2EEESG_S1J_JEEENS4_5SM1004TMEM4LOAD26SM100_TMEM_LOAD_16dp256b4xESY_NSZ_INS10_ILi2ELi4ELi3EEES13_NSR_INS5_IJS14_S1H_EEENS5_IJS1H_SB_EEEEEEENS4_17SM75_U32x4_LDSM_NENS4_14SM90_TMA_STOREES1Y_NS4_17SM90_U32x4_STSM_NENS4_39AutoVectorizingCopyWithAssumedAlignmentILi128EEEEEEvvEEEEvNT_6ParamsE)
        /*0afc*/ 	.short	0x0380
        /*0afe*/ 	.short	0x0800


	//----- nvinfo : EIATTR_SW_WAR
	.align		4
.L_55:
        /*0b00*/ 	.byte	0x04, 0x36
        /*0b02*/ 	.short	(.L_57 - .L_56)
.L_56:
        /*0b04*/ 	.word	0x00000008
.L_57:


//--------------------- .nv.callgraph             --------------------------
	.section	.nv.callgraph,"",@"SHT_CUDA_CALLGRAPH"
	.align	4
	.sectionentsize	8
	.align		4
        /*0000*/ 	.word	0x00000000
	.align		4
        /*0004*/ 	.word	0xffffffff
	.align		4
        /*0008*/ 	.word	index@(_ZN7cutlass13device_kernelINS_4gemm6kernel13GemmUniversalIN4cute5tupleIJiiiiEEENS1_10collective13CollectiveMmaINS1_35MainloopSm100TmaUmmaWarpSpecializedILi8ELi2ELi4ENS5_IJNS4_1CILi1EEESB_SB_EEEEENS5_IJNSA_ILi64EEENSA_ILi128EEESE_EEENS_10bfloat16_tENS5_IJlSB_lEEESH_SI_NS4_8TiledMMAINS4_8MMA_AtomIJNS4_20SM100_MMA_F16BF16_SSISH_SH_fLi64ELi128ELNS4_4UMMA5MajorE0ELSN_0ELNSM_7ScaleInE0ELSO_0EEEEEENS4_6LayoutISC_NS5_IJNSA_ILi0EEESS_SS_EEEEENS5_IJNS4_10UnderscoreESV_SV_EEEEENS4_13SM90_TMA_LOADENS4_14ComposedLayoutINS4_7SwizzleILi3ELi4ELi3EEENS4_18smem_ptr_flag_bitsILi16EEENSR_INS5_IJNSA_ILi8EEESE_EEENS5_IJSE_SB_EEEEEEEvNS4_8identityESY_S18_vS19_EENS_8epilogue10collective18CollectiveEpilogueINS1B_23Sm100TmaWarpSpecializedILi4ELi2ELi16ELb1ELb0EEEJSG_NS5_IJNSR_ISE_SB_EENSR_INSA_ILi32EEESB_EEEEESH_SI_SH_SI_NS1B_6fusion15FusionCallbacksIS1F_NS1K_17LinearCombinationISH_fSH_fLNS_15FloatRoundStyleE2EEESG_S1J_JEEENS4_5SM1004TMEM4LOAD26SM100_TMEM_LOAD_16dp256b4xESY_NSZ_INS10_ILi2ELi4ELi3EEES13_NSR_INS5_IJS14_S1H_EEENS5_IJS1H_SB_EEEEEEENS4_17SM75_U32x4_LDSM_NENS4_14SM90_TMA_STOREES1Y_NS4_17SM90_U32x4_STSM_NENS4_39AutoVectorizingCopyWithAssumedAlignmentILi128EEEEEEvvEEEEvNT_6ParamsE)
	.align		4
        /*000c*/ 	.word	index@(__assertfail)
	.align		4
        /*0010*/ 	.word	0x00000000
	.align		4
        /*0014*/ 	.word	0xfffffffe
	.align		4
        /*0018*/ 	.word	0x00000000
	.align		4
        /*001c*/ 	.word	0xfffffffd
	.align		4
        /*0020*/ 	.word	0x00000000
	.align		4
        /*0024*/ 	.word	0xfffffffc


//--------------------- .nv.constant4             --------------------------
	.section	.nv.constant4,"a",@progbits
	.align	8
	.align		8
.nv.constant4:
        /*0000*/ 	.dword	__assertfail
	.align		8
        /*0008*/ 	.dword	__unnamed_1
	.align		8
        /*0010*/ 	.dword	__unnamed_2
	.align		8
        /*0018*/ 	.dword	_ZN39_INTERNAL_d6874d4a_4_k_cu_61afd274_77954cuda3std3__45__cpo5beginE
	.align		8
        /*0020*/ 	.dword	_ZN39_INTERNAL_d6874d4a_4_k_cu_61afd274_77954cuda3std3__45__cpo3endE
	.align		8
        /*0028*/ 	.dword	_ZN39_INTERNAL_d6874d4a_4_k_cu_61afd274_77954cuda3std3__45__cpo6cbeginE
	.align		8
        /*0030*/ 	.dword	_ZN39_INTERNAL_d6874d4a_4_k_cu_61afd274_77954cuda3std3__45__cpo4cendE
	.align		8
        /*0038*/ 	.dword	_ZN39_INTERNAL_d6874d4a_4_k_cu_61afd274_77954cuda3std3__441_GLOBAL__N__d6874d4a_4_k_cu_61afd274_77956ignoreE
	.align		8
        /*0040*/ 	.dword	_ZN39_INTERNAL_d6874d4a_4_k_cu_61afd274_77954cuda3std3__419piecewise_constructE
	.align		8
        /*0048*/ 	.dword	_ZN39_INTERNAL_d6874d4a_4_k_cu_61afd274_77954cuda3std3__48in_placeE
	.align		8
        /*0050*/ 	.dword	_ZN39_INTERNAL_d6874d4a_4_k_cu_61afd274_77954cuda3std6ranges3__45__cpo4swapE
	.align		8
        /*0058*/ 	.dword	_ZN39_INTERNAL_d6874d4a_4_k_cu_61afd274_77954cuda3std6ranges3__45__cpo9iter_moveE
	.align		8
        /*0060*/ 	.dword	_ZN39_INTERNAL_d6874d4a_4_k_cu_61afd274_77954cute7productE
	.align		8
        /*0068*/ 	.dword	_ZN39_INTERNAL_d6874d4a_4_k_cu_61afd274_77954cute1_E
	.align		8
        /*0070*/ 	.dword	$str$25
	.align		8
        /*0078*/ 	.dword	$str$26
	.align		8
        /*0080*/ 	.dword	$str$27
	.align		8
        /*0088*/ 	.dword	$str$28


//--------------------- .text._ZN7cutlass13device_kernelINS_4gemm6kernel13GemmUniversalIN4cute5tupleIJiiiiEEENS1_10collective13CollectiveMmaINS1_35MainloopSm100TmaUmmaWarpSpecializedILi8ELi2ELi4ENS5_IJNS4_1CILi1EEESB_SB_EEEEENS5_IJNSA_ILi64EEENSA_ILi128EEESE_EEENS_10bfloat16_tENS5_IJlSB_lEEESH_SI_NS4_8TiledMMAINS4_8MMA_AtomIJNS4_20SM100_MMA_F16BF16_SSISH_SH_fLi64ELi128ELNS4_4UMMA5MajorE0ELSN_0ELNSM_7ScaleInE0ELSO_0EEEEEENS4_6LayoutISC_NS5_IJNSA_ILi0EEESS_SS_EEEEENS5_IJNS4_10UnderscoreESV_SV_EEEEENS4_13SM90_TMA_LOADENS4_14ComposedLayoutINS4_7SwizzleILi3ELi4ELi3EEENS4_18smem_ptr_flag_bitsILi16EEENSR_INS5_IJNSA_ILi8EEESE_EEENS5_IJSE_SB_EEEEEEEvNS4_8identityESY_S18_vS19_EENS_8epilogue10collective18CollectiveEpilogueINS1B_23Sm100TmaWarpSpecializedILi4ELi2ELi16ELb1ELb0EEEJSG_NS5_IJNSR_ISE_SB_EENSR_INSA_ILi32EEESB_EEEEESH_SI_SH_SI_NS1B_6fusion15FusionCallbacksIS1F_NS1K_17LinearCombinationISH_fSH_fLNS_15FloatRoundStyleE2EEESG_S1J_JEEENS4_5SM1004TMEM4LOAD26SM100_TMEM_LOAD_16dp256b4xESY_NSZ_INS10_ILi2ELi4ELi3EEES13_NSR_INS5_IJS14_S1H_EEENS5_IJS1H_SB_EEEEEEENS4_17SM75_U32x4_LDSM_NENS4_14SM90_TMA_STOREES1Y_NS4_17SM90_U32x4_STSM_NENS4_39AutoVectorizingCopyWithAssumedAlignmentILi128EEEEEEvvEEEEvNT_6ParamsE --------------------------
	.section	.text._ZN7cutlass13device_kernelINS_4gemm6kernel13GemmUniversalIN4cute5tupleIJiiiiEEENS1_10collective13CollectiveMmaINS1_35MainloopSm100TmaUmmaWarpSpecializedILi8ELi2ELi4ENS5_IJNS4_1CILi1EEESB_SB_EEEEENS5_IJNSA_ILi64EEENSA_ILi128EEESE_EEENS_10bfloat16_tENS5_IJlSB_lEEESH_SI_NS4_8TiledMMAINS4_8MMA_AtomIJNS4_20SM100_MMA_F16BF16_SSISH_SH_fLi64ELi128ELNS4_4UMMA5MajorE0ELSN_0ELNSM_7ScaleInE0ELSO_0EEEEEENS4_6LayoutISC_NS5_IJNSA_ILi0EEESS_SS_EEEEENS5_IJNS4_10UnderscoreESV_SV_EEEEENS4_13SM90_TMA_LOADENS4_14ComposedLayoutINS4_7SwizzleILi3ELi4ELi3EEENS4_18smem_ptr_flag_bitsILi16EEENSR_INS5_IJNSA_ILi8EEESE_EEENS5_IJSE_SB_EEEEEEEvNS4_8identityESY_S18_vS19_EENS_8epilogue10collective18CollectiveEpilogueINS1B_23Sm100TmaWarpSpecializedILi4ELi2ELi16ELb1ELb0EEEJSG_NS5_IJNSR_ISE_SB_EENSR_INSA_ILi32EEESB_EEEEESH_SI_SH_SI_NS1B_6fusion15FusionCallbacksIS1F_NS1K_17LinearCombinationISH_fSH_fLNS_15FloatRoundStyleE2EEESG_S1J_JEEENS4_5SM1004TMEM4LOAD26SM100_TMEM_LOAD_16dp256b4xESY_NSZ_INS10_ILi2ELi4ELi3EEES13_NSR_INS5_IJS14_S1H_EEENS5_IJS1H_SB_EEEEEEENS4_17SM75_U32x4_LDSM_NENS4_14SM90_TMA_STOREES1Y_NS4_17SM90_U32x4_STSM_NENS4_39AutoVectorizingCopyWithAssumedAlignmentILi128EEEEEEvvEEEEvNT_6ParamsE,"ax",@progbits
	.align	128
.text._ZN7cutlass13device_kernelINS_4gemm6kernel13GemmUniversalIN4cute5tupleIJiiiiEEENS1_10collective13CollectiveMmaINS1_35MainloopSm100TmaUmmaWarpSpecializedILi8ELi2ELi4ENS5_IJNS4_1CILi1EEESB_SB_EEEEENS5_IJNSA_ILi64EEENSA_ILi128EEESE_EEENS_10bfloat16_tENS5_IJlSB_lEEESH_SI_NS4_8TiledMMAINS4_8MMA_AtomIJNS4_20SM100_MMA_F16BF16_SSISH_SH_fLi64ELi128ELNS4_4UMMA5MajorE0ELSN_0ELNSM_7ScaleInE0ELSO_0EEEEEENS4_6LayoutISC_NS5_IJNSA_ILi0EEESS_SS_EEEEENS5_IJNS4_10UnderscoreESV_SV_EEEEENS4_13SM90_TMA_LOADENS4_14ComposedLayoutINS4_7SwizzleILi3ELi4ELi3EEENS4_18smem_ptr_flag_bitsILi16EEENSR_INS5_IJNSA_ILi8EEESE_EEENS5_IJSE_SB_EEEEEEEvNS4_8identityESY_S18_vS19_EENS_8epilogue10collective18CollectiveEpilogueINS1B_23Sm100TmaWarpSpecializedILi4ELi2ELi16ELb1ELb0EEEJSG_NS5_IJNSR_ISE_SB_EENSR_INSA_ILi32EEESB_EEEEESH_SI_SH_SI_NS1B_6fusion15FusionCallbacksIS1F_NS1K_17LinearCombinationISH_fSH_fLNS_15FloatRoundStyleE2EEESG_S1J_JEEENS4_5SM1004TMEM4LOAD26SM100_TMEM_LOAD_16dp256b4xESY_NSZ_INS10_ILi2ELi4ELi3EEES13_NSR_INS5_IJS14_S1H_EEENS5_IJS1H_SB_EEEEEEENS4_17SM75_U32x4_LDSM_NENS4_14SM90_TMA_STOREES1Y_NS4_17SM90_U32x4_STSM_NENS4_39AutoVectorizingCopyWithAssumedAlignmentILi128EEEEEEvvEEEEvNT_6ParamsE:
        .type           _ZN7cutlass13device_kernelINS_4gemm6kernel13GemmUniversalIN4cute5tupleIJiiiiEEENS1_10collective13CollectiveMmaINS1_35MainloopSm100TmaUmmaWarpSpecializedILi8ELi2ELi4ENS5_IJNS4_1CILi1EEESB_SB_EEEEENS5_IJNSA_ILi64EEENSA_ILi128EEESE_EEENS_10bfloat16_tENS5_IJlSB_lEEESH_SI_NS4_8TiledMMAINS4_8MMA_AtomIJNS4_20SM100_MMA_F16BF16_SSISH_SH_fLi64ELi128ELNS4_4UMMA5MajorE0ELSN_0ELNSM_7ScaleInE0ELSO_0EEEEEENS4_6LayoutISC_NS5_IJNSA_ILi0EEESS_SS_EEEEENS5_IJNS4_10UnderscoreESV_SV_EEEEENS4_13SM90_TMA_LOADENS4_14ComposedLayoutINS4_7SwizzleILi3ELi4ELi3EEENS4_18smem_ptr_flag_bitsILi16EEENSR_INS5_IJNSA_ILi8EEESE_EEENS5_IJSE_SB_EEEEEEEvNS4_8identityESY_S18_vS19_EENS_8epilogue10collective18CollectiveEpilogueINS1B_23Sm100TmaWarpSpecializedILi4ELi2ELi16ELb1ELb0EEEJSG_NS5_IJNSR_ISE_SB_EENSR_INSA_ILi32EEESB_EEEEESH_SI_SH_SI_NS1B_6fusion15FusionCallbacksIS1F_NS1K_17LinearCombinationISH_fSH_fLNS_15FloatRoundStyleE2EEESG_S1J_JEEENS4_5SM1004TMEM4LOAD26SM100_TMEM_LOAD_16dp256b4xESY_NSZ_INS10_ILi2ELi4ELi3EEES13_NSR_INS5_IJS14_S1H_EEENS5_IJS1H_SB_EEEEEEENS4_17SM75_U32x4_LDSM_NENS4_14SM90_TMA_STOREES1Y_NS4_17SM90_U32x4_STSM_NENS4_39AutoVectorizingCopyWithAssumedAlignmentILi128EEEEEEvvEEEEvNT_6ParamsE,@function
        .size           _ZN7cutlass13device_kernelINS_4gemm6kernel13GemmUniversalIN4cute5tupleIJiiiiEEENS1_10collective13CollectiveMmaINS1_35MainloopSm100TmaUmmaWarpSpecializedILi8ELi2ELi4ENS5_IJNS4_1CILi1EEESB_SB_EEEEENS5_IJNSA_ILi64EEENSA_ILi128EEESE_EEENS_10bfloat16_tENS5_IJlSB_lEEESH_SI_NS4_8TiledMMAINS4_8MMA_AtomIJNS4_20SM100_MMA_F16BF16_SSISH_SH_fLi64ELi128ELNS4_4UMMA5MajorE0ELSN_0ELNSM_7ScaleInE0ELSO_0EEEEEENS4_6LayoutISC_NS5_IJNSA_ILi0EEESS_SS_EEEEENS5_IJNS4_10UnderscoreESV_SV_EEEEENS4_13SM90_TMA_LOADENS4_14ComposedLayoutINS4_7SwizzleILi3ELi4ELi3EEENS4_18smem_ptr_flag_bitsILi16EEENSR_INS5_IJNSA_ILi8EEESE_EEENS5_IJSE_SB_EEEEEEEvNS4_8identityESY_S18_vS19_EENS_8epilogue10collective18CollectiveEpilogueINS1B_23Sm100TmaWarpSpecializedILi4ELi2ELi16ELb1ELb0EEEJSG_NS5_IJNSR_ISE_SB_EENSR_INSA_ILi32EEESB_EEEEESH_SI_SH_SI_NS1B_6fusion15FusionCallbacksIS1F_NS1K_17LinearCombinationISH_fSH_fLNS_15FloatRoundStyleE2EEESG_S1J_JEEENS4_5SM1004TMEM4LOAD26SM100_TMEM_LOAD_16dp256b4xESY_NSZ_INS10_ILi2ELi4ELi3EEES13_NSR_INS5_IJS14_S1H_EEENS5_IJS1H_SB_EEEEEEENS4_17SM75_U32x4_LDSM_NENS4_14SM90_TMA_STOREES1Y_NS4_17SM90_U32x4_STSM_NENS4_39AutoVectorizingCopyWithAssumedAlignmentILi128EEEEEEvvEEEEvNT_6ParamsE,(.L_x_188 - _ZN7cutlass13device_kernelINS_4gemm6kernel13GemmUniversalIN4cute5tupleIJiiiiEEENS1_10collective13CollectiveMmaINS1_35MainloopSm100TmaUmmaWarpSpecializedILi8ELi2ELi4ENS5_IJNS4_1CILi1EEESB_SB_EEEEENS5_IJNSA_ILi64EEENSA_ILi128EEESE_EEENS_10bfloat16_tENS5_IJlSB_lEEESH_SI_NS4_8TiledMMAINS4_8MMA_AtomIJNS4_20SM100_MMA_F16BF16_SSISH_SH_fLi64ELi128ELNS4_4UMMA5MajorE0ELSN_0ELNSM_7ScaleInE0ELSO_0EEEEEENS4_6LayoutISC_NS5_IJNSA_ILi0EEESS_SS_EEEEENS5_IJNS4_10UnderscoreESV_SV_EEEEENS4_13SM90_TMA_LOADENS4_14ComposedLayoutINS4_7SwizzleILi3ELi4ELi3EEENS4_18smem_ptr_flag_bitsILi16EEENSR_INS5_IJNSA_ILi8EEESE_EEENS5_IJSE_SB_EEEEEEEvNS4_8identityESY_S18_vS19_EENS_8epilogue10collective18CollectiveEpilogueINS1B_23Sm100TmaWarpSpecializedILi4ELi2ELi16ELb1ELb0EEEJSG_NS5_IJNSR_ISE_SB_EENSR_INSA_ILi32EEESB_EEEEESH_SI_SH_SI_NS1B_6fusion15FusionCallbacksIS1F_NS1K_17LinearCombinationISH_fSH_fLNS_15FloatRoundStyleE2EEESG_S1J_JEEENS4_5SM1004TMEM4LOAD26SM100_TMEM_LOAD_16dp256b4xESY_NSZ_INS10_ILi2ELi4ELi3EEES13_NSR_INS5_IJS14_S1H_EEENS5_IJS1H_SB_EEEEEEENS4_17SM75_U32x4_LDSM_NENS4_14SM90_TMA_STOREES1Y_NS4_17SM90_U32x4_STSM_NENS4_39AutoVectorizingCopyWithAssumedAlignmentILi128EEEEEEvvEEEEvNT_6ParamsE)
        .other          _ZN7cutlass13device_kernelINS_4gemm6kernel13GemmUniversalIN4cute5tupleIJiiiiEEENS1_10collective13CollectiveMmaINS1_35MainloopSm100TmaUmmaWarpSpecializedILi8ELi2ELi4ENS5_IJNS4_1CILi1EEESB_SB_EEEEENS5_IJNSA_ILi64EEENSA_ILi128EEESE_EEENS_10bfloat16_tENS5_IJlSB_lEEESH_SI_NS4_8TiledMMAINS4_8MMA_AtomIJNS4_20SM100_MMA_F16BF16_SSISH_SH_fLi64ELi128ELNS4_4UMMA5MajorE0ELSN_0ELNSM_7ScaleInE0ELSO_0EEEEEENS4_6LayoutISC_NS5_IJNSA_ILi0EEESS_SS_EEEEENS5_IJNS4_10UnderscoreESV_SV_EEEEENS4_13SM90_TMA_LOADENS4_14ComposedLayoutINS4_7SwizzleILi3ELi4ELi3EEENS4_18smem_ptr_flag_bitsILi16EEENSR_INS5_IJNSA_ILi8EEESE_EEENS5_IJSE_SB_EEEEEEEvNS4_8identityESY_S18_vS19_EENS_8epilogue10collective18CollectiveEpilogueINS1B_23Sm100TmaWarpSpecializedILi4ELi2ELi16ELb1ELb0EEEJSG_NS5_IJNSR_ISE_SB_EENSR_INSA_ILi32EEESB_EEEEESH_SI_SH_SI_NS1B_6fusion15FusionCallbacksIS1F_NS1K_17LinearCombinationISH_fSH_fLNS_15FloatRoundStyleE2EEESG_S1J_JEEENS4_5SM1004TMEM4LOAD26SM100_TMEM_LOAD_16dp256b4xESY_NSZ_INS10_ILi2ELi4ELi3EEES13_NSR_INS5_IJS14_S1H_EEENS5_IJS1H_SB_EEEEEEENS4_17SM75_U32x4_LDSM_NENS4_14SM90_TMA_STOREES1Y_NS4_17SM90_U32x4_STSM_NENS4_39AutoVectorizingCopyWithAssumedAlignmentILi128EEEEEEvvEEEEvNT_6ParamsE,@"STO_CUDA_ENTRY STV_DEFAULT"
_ZN7cutlass13device_kernelINS_4gemm6kernel13GemmUniversalIN4cute5tupleIJiiiiEEENS1_10collective13CollectiveMmaINS1_35MainloopSm100TmaUmmaWarpSpecializedILi8ELi2ELi4ENS5_IJNS4_1CILi1EEESB_SB_EEEEENS5_IJNSA_ILi64EEENSA_ILi128EEESE_EEENS_10bfloat16_tENS5_IJlSB_lEEESH_SI_NS4_8TiledMMAINS4_8MMA_AtomIJNS4_20SM100_MMA_F16BF16_SSISH_SH_fLi64ELi128ELNS4_4UMMA5MajorE0ELSN_0ELNSM_7ScaleInE0ELSO_0EEEEEENS4_6LayoutISC_NS5_IJNSA_ILi0EEESS_SS_EEEEENS5_IJNS4_10UnderscoreESV_SV_EEEEENS4_13SM90_TMA_LOADENS4_14ComposedLayoutINS4_7SwizzleILi3ELi4ELi3EEENS4_18smem_ptr_flag_bitsILi16EEENSR_INS5_IJNSA_ILi8EEESE_EEENS5_IJSE_SB_EEEEEEEvNS4_8identityESY_S18_vS19_EENS_8epilogue10collective18CollectiveEpilogueINS1B_23Sm100TmaWarpSpecializedILi4ELi2ELi16ELb1ELb0EEEJSG_NS5_IJNSR_ISE_SB_EENSR_INSA_ILi32EEESB_EEEEESH_SI_SH_SI_NS1B_6fusion15FusionCallbacksIS1F_NS1K_17LinearCombinationISH_fSH_fLNS_15FloatRoundStyleE2EEESG_S1J_JEEENS4_5SM1004TMEM4LOAD26SM100_TMEM_LOAD_16dp256b4xESY_NSZ_INS10_ILi2ELi4ELi3EEES13_NSR_INS5_IJS14_S1H_EEENS5_IJS1H_SB_EEEEEEENS4_17SM75_U32x4_LDSM_NENS4_14SM90_TMA_STOREES1Y_NS4_17SM90_U32x4_STSM_NENS4_39AutoVectorizingCopyWithAssumedAlignmentILi128EEEEEEvvEEEEvNT_6ParamsE:
[----:B------:R-:W1:Y:S01]  /*0000*/  LDC R1, c[0x0][0x37c] ;  /* 0x0000df00ff017b82 */ /* 0x000e620000000800 */
[----:B------:R-:W2:Y:S01]  /*0010*/  S2R R72, SR_TID.X ;  /* 0x0000000000487919 */ /* 0x000ea20000002100 */
[----:B------:R-:W3:Y:S01]  /*0020*/  LDCU.64 UR4, c[0x0][0x890] ;  /* 0x00011200ff0477ac */ /* 0x000ee20008000a00 */
[----:B------:R-:W-:Y:S02]  /*0030*/  PRMT R59, RZ, 0x7610, R59 ;  /* 0x00007610ff3b7816 */ /* 0x000fe4000000003b */
[----:B------:R-:W-:Y:S01]  /*0040*/  ELECT P5, URZ, PT ;  /* 0x0000000000ff782f */ /* 0x000fe200038a0000 */
[----:B------:R-:W4:Y:S01]  /*0050*/  LDCU.64 UR46, c[0x0][0x358] ;  /* 0x00006b00ff2e77ac */ /* 0x000f220008000a00 */
[----:B---3--:R-:W-:-:S04]  /*0060*/  UISETP.NE.U32.AND UP0, UPT, UR4, URZ, UPT ;  /* 0x000000ff0400728c */ /* 0x008fc8000bf05070 */
[----:B------:R-:W-:Y:S01]  /*0070*/  UISETP.NE.AND.EX UP0, UPT, UR5, URZ, UPT, UP0 ;  /* 0x000000ff0500728c */ /* 0x000fe2000bf05300 */
[----:B--2---:R-:W-:-:S05]  /*0080*/  SHF.R.U32.HI R65, RZ, 0x5, R72 ;  /* 0x00000005ff417819 */ /* 0x004fca0000011648 */
[----:B------:R-:W2:Y:S02]  /*0090*/  SHFL.IDX PT, R0, R65, RZ, 0x1f ;  /* 0x00001fff41007589 */ /* 0x000ea400000e0000 */
[----:B--2---:R-:W-:Y:S01]  /*00a0*/  R2UR UR8, R0 ;  /* 0x00000000000872ca */ /* 0x004fe200000e0000 */
[----:B-1--4-:R-:W-:-:S14]  /*00b0*/  BRA.U UP0, `(.L_x_0) ;  /* 0x00000001002c7547 */ /* 0x012fdc000b800000 */
[----:B------:R-:W1:Y:S02]  /*00c0*/  LDCU.64 UR6, c[0x0][0x888] ;  /* 0x00011100ff0677ac */ /* 0x000e640008000a00 */
[----:B-1----:R-:W-:-:S04]  /*00d0*/  UISETP.NE.U32.AND UP0, UPT, UR6, URZ, UPT ;  /* 0x000000ff0600728c */ /* 0x002fc8000bf05070 */
[----:B------:R-:W-:-:S09]  /*00e0*/  UISETP.NE.AND.EX UP0, UPT, UR7, URZ, UPT, UP0 ;  /* 0x000000ff0700728c */ /* 0x000fd2000bf05300 */
[----:B------:R-:W-:Y:S05]  /*00f0*/  BRA.U !UP0, `(.L_x_1) ;  /* 0x0000000108107547 */ /* 0x000fea000b800000 */
[----:B------:R-:W1:Y:S02]  /*0100*/  LDC.64 R2, c[0x0][0x888] ;  /* 0x00022200ff027b82 */ /* 0x000e640000000a00 */
[----:B-1----:R1:W5:Y:S01]  /*0110*/  LDG.E R35, desc[UR46][R2.64] ;  /* 0x0000002e02237981 */ /* 0x002362000c1e1900 */
[----:B------:R-:W-:Y:S01]  /*0120*/  HFMA2 R59, -RZ, RZ, 0, 5.9604644775390625e-08 ;  /* 0x00000001ff3b7431 */ /* 0x000fe200000001ff */
[----:B------:R-:W-:Y:S05]  /*0130*/  BRA `(.L_x_0) ;  /* 0x00000000000c7947 */ /* 0x000fea0003800000 */
.L_x_1:
[----:B------:R-:W1:Y:S01]  /*0140*/  LDCU UR6, c[0x0][0x880] ;  /* 0x00011000ff0677ac */ /* 0x000e620008000800 */
[----:B------:R-:W-:Y:S01]  /*0150*/  HFMA2 R59, -RZ, RZ, 0, 5.9604644775390625e-08 ;  /* 0x00000001ff3b7431 */ /* 0x000fe200000001ff */
[----:B-1----:R-:W-:-:S07]  /*0160*/  MOV R35, UR6 ;  /* 0x0000000600237c02 */ /* 0x002fce0008000f00 */
.L_x_0:
[----:B------:R-:W2:Y:S02]  /*0170*/  LDCU.64 UR6, c[0x0][0x8b0] ;  /* 0x00011600ff0677ac */ /* 0x000ea40008000a00 */
[----:B--2---:R-:W-:-:S04]  /*0180*/  UISETP.NE.U32.AND UP0, UPT, UR6, URZ, UPT ;  /* 0x000000ff0600728c */ /* 0x004fc8000bf05070 */
[----:B------:R-:W-:-:S09]  /*0190*/  UISETP.NE.AND.EX UP0, UPT, UR7, URZ, UPT, UP0 ;  /* 0x000000ff0700728c */ /* 0x000fd2000bf05300 */
[----:B------:R-:W-:Y:S05]  /*01a0*/  BRA.U UP0, `(.L_x_2) ;  /* 0x0000000100247547 */ /* 0x000fea000b800000 */
[----:B------:R-:W2:Y:S02]  /*01b0*/  LDCU.64 UR6, c[0x0][0x8a8] ;  /* 0x00011500ff0677ac */ /* 0x000ea40008000a00 */
[----:B--2---:R-:W-:-:S04]  /*01c0*/  UISETP.NE.U32.AND UP0, UPT, UR6, URZ, UPT ;  /* 0x000000ff0600728c */ /* 0x004fc8000bf05070 */
[----:B------:R-:W-:-:S09]  /*01d0*/  UISETP.NE.AND.EX UP0, UPT, UR7, URZ, UPT, UP0 ;  /* 0x000000ff0700728c */ /* 0x000fd2000bf05300 */
[----:B------:R-:W-:Y:S05]  /*01e0*/  BRA.U !UP0, `(.L_x_3) ;  /* 0x00000001080c7547 */ /* 0x000fea000b800000 */
[----:B-1----:R-:W1:Y:S02]  /*01f0*/  LDC.64 R2, c[0x0][0x8a8] ;  /* 0x00022a00ff027b82 */ /* 0x002e640000000a00 */
[----:B-1----:R2:W5:Y:S01]  /*0200*/  LDG.E R33, desc[UR46][R2.64] ;  /* 0x0000002e02217981 */ /* 0x002562000c1e1900 */
[----:B------:R-:W-:Y:S05]  /*0210*/  BRA `(.L_x_2) ;  /* 0x0000000000087947 */ /* 0x000fea0003800000 */
.L_x_3:
[----:B------:R-:W2:Y:S02]  /*0220*/  LDCU UR6, c[0x0][0x8a0] ;  /* 0x00011400ff0677ac */ /* 0x000ea40008000800 */
[----:B--2---:R-:W-:Y:S02]  /*0230*/  MOV R33, UR6 ;  /* 0x0000000600217c02 */ /* 0x004fe40008000f00 */
.L_x_2:
[----:B------:R-:W-:Y:S01]  /*0240*/  IMAD.U32 R0, RZ, RZ, UR8 ;  /* 0x00000008ff007e24 */ /* 0x000fe2000f8e00ff */
[----:B------:R-:W-:Y:S04]  /*0250*/  BSSY.RECONVERGENT B0, `(.L_x_4) ;  /* 0x000000c000007945 */ /* 0x000fe80003800200 */
[C---:B------:R-:W-:Y:S02]  /*0260*/  ISETP.NE.OR P1, PT, R0.reuse, 0x1, !P5 ;  /* 0x000000010000780c */ /* 0x040fe40006f25670 */
[----:B------:R-:W-:-:S11]  /*0270*/  ISETP.NE.OR P0, PT, R0, 0x3, !P5 ;  /* 0x000000030000780c */ /* 0x000fd60006f05670 */
[----:B------:R-:W-:Y:S05]  /*0280*/  @P1 BRA `(.L_x_5) ;  /* 0x0000000000201947 */ /* 0x000fea0003800000 */
[----:B------:R-:W3:Y:S02]  /*0290*/  LDCU.64 UR6, c[0x0][0x348] ;  /* 0x00006900ff0677ac */ /* 0x000ee40008000a00 */
[----:B---3--:R-:W-:Y:S02]  /*02a0*/  UIADD3 UR10, UP1, UPT, UR6, 0x80, URZ ;  /* 0x00000080060a7890 */ /* 0x008fe4000ff3e0ff */
[----:B------:R-:W-:Y:S02]  /*02b0*/  UIADD3 UR6, UP0, UPT, UR6, 0x180, URZ ;  /* 0x0000018006067890 */ /* 0x000fe4000ff1e0ff */
[----:B------:R-:W-:Y:S02]  /*02c0*/  UIADD3.X UR11, UPT, UPT, URZ, UR7, URZ, UP1, !UPT ;  /* 0x00000007ff0b7290 */ /* 0x000fe40008ffe4ff */
[----:B------:R-:W-:-:S07]  /*02d0*/  UIADD3.X UR7, UPT, UPT, URZ, UR7, URZ, UP0, !UPT ;  /* 0x00000007ff077290 */ /* 0x000fce00087fe4ff */
[----:B------:R3:W-:Y:S02]  /*02e0*/  UTMACCTL.PF [UR10] ;  /* 0x000000000a0079b9 */ /* 0x0007e40008040000 */
[----:B------:R3:W-:Y:S02]  /*02f0*/  UTMACCTL.PF [UR6] ;  /* 0x00000000060079b9 */ /* 0x0007e40008040000 */
[----:B---3--:R-:W-:Y:S01]  /*0300*/  NOP ;  /* 0x0000000000007918 */ /* 0x008fe20000000000 */
.L_x_5:
[----:B------:R-:W-:Y:S05]  /*0310*/  BSYNC.RECONVERGENT B0 ;  /* 0x0000000000007941 */ /* 0x000fea0003800200 */
.L_x_4:
[----:B------:R-:W-:Y:S04]  /*0320*/  BSSY.RECONVERGENT B0, `(.L_x_6) ;  /* 0x000000a000007945 */ /* 0x000fe80003800200 */
        /* <DEDUP_REMOVED lines=9> */
.L_x_7:
[----:B------:R-:W-:Y:S05]  /*03c0*/  BSYNC.RECONVERGENT B0 ;  /* 0x0000000000007941 */ /* 0x000fea0003800200 */
.L_x_6:
[----:B------:R-:W3:Y:S01]  /*03d0*/  LDCU.64 UR6, c[0x0][0x888] ;  /* 0x00011100ff0677ac */ /* 0x000ee20008000a00 */
[----:B------:R-:W-:Y:S02]  /*03e0*/  UISETP.EQ.U32.AND UP1, UPT, UR4, URZ, UPT ;  /* 0x000000ff0400728c */ /* 0x000fe4000bf22070 */
[----:B------:R-:W-:Y:S02]  /*03f0*/  UPLOP3.LUT UP2, UPT, UPT, UPT, UPT, 0x80, 0x8 ;  /* 0x000000000008789c */ /* 0x000fe40003f4f070 */
[----:B---3--:R-:W-:-:S04]  /*0400*/  UISETP.NE.U32.AND UP0, UPT, UR6, URZ, UPT ;  /* 0x000000ff0600728c */ /* 0x008fc8000bf05070 */
[----:B------:R-:W-:-:S04]  /*0410*/  UISETP.NE.AND.EX UP0, UPT, UR7, URZ, UPT, UP0 ;  /* 0x000000ff0700728c */ /* 0x000fc8000bf05300 */
[----:B------:R-:W-:-:S04]  /*0420*/  UISETP.EQ.OR.EX UP3, UPT, UR5, URZ, !UP0, UP1 ;  /* 0x000000ff0500728c */ /* 0x000fc8000c762710 */
[----:B------:R-:W-:-:S05]  /*0430*/  UP2UR UR50, UPR, URZ, 0x8 ;  /* 0x00000008ff327883 */ /* 0x000fca0008000000 */
[----:B------:R-:W-:Y:S07]  /*0440*/  BRA.U !UP3, `(.L_x_8) ;  /* 0x000000010b207547 */ /* 0x000fee000b800000 */
[----:B------:R-:W-:Y:S01]  /*0450*/  UISETP.NE.U32.AND UP2, UPT, UR4, URZ, UPT ;  /* 0x000000ff0400728c */ /* 0x000fe2000bf45070 */
[----:B-----5:R-:W-:Y:S01]  /*0460*/  FSETP.NEU.AND P0, PT, R35, RZ, PT ;  /* 0x000000ff2300720b */ /* 0x020fe20003f0d000 */
[----:B------:R-:W-:Y:S02]  /*0470*/  USEL UR4, URZ, 0xffffffff, UP0 ;  /* 0xffffffffff047887 */ /* 0x000fe40008000000 */
[----:B------:R-:W-:-:S10]  /*0480*/  UISETP.NE.AND.EX UP2, UPT, UR5, URZ, UPT, UP2 ;  /* 0x000000ff0500728c */ /* 0x000fd4000bf45320 */
[----:B------:R-:W-:Y:S01]  /*0490*/  VOTEU.ANY UP1, P0 ;  /* 0x0000000000ff7886 */ /* 0x000fe20000020100 */
[----:B------:R-:W-:-:S04]  /*04a0*/  @!UP2 USEL UR4, URZ, 0xffffffff, UP1 ;  /* 0xffffffffff04a887 */ /* 0x000fc80008800000 */
[----:B------:R-:W-:-:S04]  /*04b0*/  ULOP3.LUT UR4, UR4, 0x1, URZ, 0xc0, !UPT ;  /* 0x0000000104047892 */ /* 0x000fc8000f8ec0ff */
[----:B------:R-:W-:-:S11]  /*04c0*/  UISETP.NE.U32.AND UP2, UPT, UR4, 0x1, UPT ;  /* 0x000000010400788c */ /* 0x000fd6000bf45070 */
.L_x_8:
[----:B-12---:R-:W1:Y:S01]  /*04d0*/  SHFL.IDX PT, R2, R65, RZ, 0x1f ;  /* 0x00001fff41027589 */ /* 0x006e6200000e0000 */
[----:B------:R-:W-:-:S04]  /*04e0*/  UISETP.NE.AND UP1, UPT, UR8, 0x2, UPT ;  /* 0x000000020800788c */ /* 0x000fc8000bf25270 */
[----:B------:R-:W-:Y:S01]  /*04f0*/  USEL UR6, URZ, 0x1, UP1 ;  /* 0x00000001ff067887 */ /* 0x000fe20008800000 */
[----:B-1----:R-:W-:-:S13]  /*0500*/  ISETP.NE.AND P0, PT, R2, RZ, PT ;  /* 0x000000ff0200720c */ /* 0x002fda0003f05270 */
[----:B------:R-:W-:Y:S05]  /*0510*/  @P0 BRA `(.L_x_9) ;  /* 0x0000000000680947 */ /* 0x000fea0003800000 */
[----:B------:R-:W1:Y:S01]  /*0520*/  S2UR UR5, SR_CgaCtaId ;  /* 0x00000000000579c3 */ /* 0x000e620000008800 */
[----:B------:R-:W-:Y:S01]  /*0530*/  UMOV UR7, 0x400 ;  /* 0x0000040000077882 */ /* 0x000fe20000000000 */
[----:B------:R-:W-:Y:S01]  /*0540*/  UMOV UR4, 0x1 ;  /* 0x0000000100047882 */ /* 0x000fe20000000000 */
[----:B------:R-:W-:Y:S01]  /*0550*/  ELECT P0, URZ, PT ;  /* 0x0000000000ff782f */ /* 0x000fe20003800000 */
[----:B------:R-:W-:-:S04]  /*0560*/  UIADD3 UR10, UPT, UPT, -UR4, 0x100000, URZ ;  /* 0x00100000040a7890 */ /* 0x000fc8000fffe1ff */
[----:B------:R-:W-:Y:S02]  /*0570*/  USHF.L.U32 UR11, UR10, 0xb, URZ ;  /* 0x0000000b0a0b7899 */ /* 0x000fe400080006ff */
[----:B------:R-:W-:Y:S02]  /*0580*/  USHF.L.U32 UR10, UR10, 0x1, URZ ;  /* 0x000000010a0a7899 */ /* 0x000fe400080006ff */
[----:B-1----:R-:W-:Y:S01]  /*0590*/  ULEA UR5, UR5, UR7, 0x18 ;  /* 0x0000000705057291 */ /* 0x002fe2000f8ec0ff */
[----:B------:R-:W1:Y:S11]  /*05a0*/  FENCE.VIEW.ASYNC.S ;  /* 0x00000000000073c6 */ /* 0x000e760000000000 */
[----:B-1----:R1:W2:Y:S01]  /*05b0*/  SYNCS.EXCH.64 URZ, [UR5], UR10 ;  /* 0x0000000a05ff75b2 */ /* 0x0022a20008000100 */
[----:B------:R1:W3:Y:S01]  /*05c0*/  SYNCS.EXCH.64 URZ, [UR5+0x40], UR10 ;  /* 0x0000400a05ff75b2 */ /* 0x0002e20008000100 */
[----:B------:R1:W4:Y:S01]  /*05d0*/  SYNCS.EXCH.64 URZ, [UR5+0x8], UR10 ;  /* 0x0000080a05ff75b2 */ /* 0x0003220008000100 */
[----:B------:R1:W1:Y:S01]  /*05e0*/  SYNCS.EXCH.64 URZ, [UR5+0x48], UR10 ;  /* 0x0000480a05ff75b2 */ /* 0x0002620008000100 */
        /* <DEDUP_REMOVED lines=12> */
[----:B------:R-:W-:Y:S01]  /*06b0*/  NOP ;  /* 0x0000000000007918 */ /* 0x000fe20000000000 */
.L_x_9:
[----:B------:R-:W2:Y:S01]  /*06c0*/  SHFL.IDX PT, R2, R65, RZ, 0x1f ;  /* 0x00001fff41027589 */ /* 0x000ea200000e0000 */
[----:B------:R-:W-:Y:S01]  /*06d0*/  NOP ;  /* 0x0000000000007918 */ /* 0x000fe20000000000 */
[----:B--2---:R-:W-:-:S13]  /*06e0*/  ISETP.NE.AND P0, PT, R2, 0x1, PT ;  /* 0x000000010200780c */ /* 0x004fda0003f05270 */
[----:B------:R-:W-:Y:S05]  /*06f0*/  @P0 BRA `(.L_x_10) ;  /* 0x0000000000580947 */ /* 0x000fea0003800000 */
[----:B------:R-:W2:Y:S01]  /*0700*/  S2UR UR7, SR_CgaCtaId ;  /* 0x00000000000779c3 */ /* 0x000ea20000008800 */
[----:B------:R-:W-:Y:S01]  /*0710*/  UMOV UR9, 0x400 ;  /* 0x0000040000097882 */ /* 0x000fe20000000000 */
[----:B-1----:R-:W-:Y:S01]  /*0720*/  UMOV UR5, 0x20 ;  /* 0x0000002000057882 */ /* 0x002fe20000000000 */
[----:B------:R-:W-:Y:S01]  /*0730*/  UMOV UR4, 0x80 ;  /* 0x0000008000047882 */ /* 0x000fe20000000000 */
[----:B------:R-:W-:-:S04]  /*0740*/  UIADD3 UR10, UPT, UPT, -UR5, 0x100000, URZ ;  /* 0x00100000050a7890 */ /* 0x000fc8000fffe1ff */
[----:B------:R-:W-:Y:S02]  /*0750*/  USHF.L.U32 UR11, UR10, 0xb, URZ ;  /* 0x0000000b0a0b7899 */ /* 0x000fe400080006ff */
[----:B------:R-:W-:Y:S02]  /*0760*/  USHF.L.U32 UR10, UR10, 0x1, URZ ;  /* 0x000000010a0a7899 */ /* 0x000fe400080006ff */
[----:B------:R-:W-:-:S04]  /*0770*/  UIADD3 UR4, UPT, UPT, -UR4, 0x100000, URZ ;  /* 0x0010000004047890 */ /* 0x000fc8000fffe1ff */
[----:B------:R-:W-:Y:S02]  /*0780*/  USHF.L.U32 UR5, UR4, 0xb, URZ ;  /* 0x0000000b04057899 */ /* 0x000fe400080006ff */
[----:B------:R-:W-:Y:S01]  /*0790*/  USHF.L.U32 UR4, UR4, 0x1, URZ ;  /* 0x0000000104047899 */ /* 0x000fe200080006ff */
[----:B------:R-:W-:Y:S01]  /*07a0*/  ELECT P0, URZ, PT ;  /* 0x0000000000ff782f */ /* 0x000fe20003800000 */
[----:B--2---:R-:W-:Y:S01]  /*07b0*/  ULEA UR7, UR7, UR9, 0x18 ;  /* 0x0000000907077291 */ /* 0x004fe2000f8ec0ff */
[----:B------:R-:W1:Y:S11]  /*07c0*/  FENCE.VIEW.ASYNC.S ;  /* 0x00000000000073c6 */ /* 0x000e760000000000 */
[----:B-1----:R2:W1:Y:S01]  /*07d0*/  SYNCS.EXCH.64 URZ, [UR7+0x80], UR10 ;  /* 0x0000800a07ff75b2 */ /* 0x0024620008000100 */
[----:B------:R2:W1:Y:S01]  /*07e0*/  SYNCS.EXCH.64 URZ, [UR7+0xa0], UR4 ;  /* 0x0000a00407ff75b2 */ /* 0x0004620008000100 */
[----:B------:R2:W1:Y:S01]  /*07f0*/  SYNCS.EXCH.64 URZ, [UR7+0x88], UR10 ;  /* 0x0000880a07ff75b2 */ /* 0x0004620008000100 */
[----:B------:R2:W1:Y:S01]  /*0800*/  SYNCS.EXCH.64 URZ, [UR7+0xa8], UR4 ;  /* 0x0000a80407ff75b2 */ /* 0x0004620008000100 */
[----:B------:R2:W1:Y:S01]  /*0810*/  SYNCS.EXCH.64 URZ, [UR7+0x90], UR10 ;  /* 0x0000900a07ff75b2 */ /* 0x0004620008000100 */
[----:B------:R2:W1:Y:S01]  /*0820*/  SYNCS.EXCH.64 URZ, [UR7+0xb0], UR4 ;  /* 0x0000b00407ff75b2 */ /* 0x0004620008000100 */
[----:B------:R2:W1:Y:S01]  /*0830*/  SYNCS.EXCH.64 URZ, [UR7+0x98], UR10 ;  /* 0x0000980a07ff75b2 */ /* 0x0004620008000100 */
[----:B------:R2:W1:Y:S02]  /*0840*/  SYNCS.EXCH.64 URZ, [UR7+0xb8], UR4 ;  /* 0x0000b80407ff75b2 */ /* 0x0004640008000100 */
[----:B--2---:R-:W-:Y:S01]  /*0850*/  NOP ;  /* 0x0000000000007918 */ /* 0x004fe20000000000 */
.L_x_10:
[----:B------:R-:W2:Y:S01]  /*0860*/  SHFL.IDX PT, R2, R65, RZ, 0x1f ;  /* 0x00001fff41027589 */ /* 0x000ea200000e0000 */
[----:B------:R-:W-:Y:S01]  /*0870*/  NOP ;  /* 0x0000000000007918 */ /* 0x000fe20000000000 */
[----:B--2---:R-:W-:-:S13]  /*0880*/  ISETP.NE.AND P0, PT, R2, 0x3, PT ;  /* 0x000000030200780c */ /* 0x004fda0003f05270 */
[----:B------:R-:W-:Y:S05]  /*0890*/  @P0 BRA `(.L_x_11) ;  /* 0x0000000000300947 */ /* 0x000fea0003800000 */
[----:B-1----:R-:W1:Y:S01]  /*08a0*/  S2UR UR5, SR_CgaCtaId ;  /* 0x00000000000579c3 */ /* 0x002e620000008800 */
        /* <DEDUP_REMOVED lines=8> */
[----:B-1----:R2:W1:Y:S01]  /*0930*/  SYNCS.EXCH.64 URZ, [UR5+0xc0], UR10 ;  /* 0x0000c00a05ff75b2 */ /* 0x0024620008000100 */
[----:B------:R2:W1:Y:S02]  /*0940*/  SYNCS.EXCH.64 URZ, [UR5+0xc8], UR10 ;  /* 0x0000c80a05ff75b2 */ /* 0x0004640008000100 */
[----:B--2---:R-:W-:Y:S01]  /*0950*/  NOP ;  /* 0x0000000000007918 */ /* 0x004fe20000000000 */
.L_x_11:
[----:B------:R-:W2:Y:S01]  /*0960*/  SHFL.IDX PT, R2, R65, RZ, 0x1f ;  /* 0x00001fff41027589 */ /* 0x000ea200000e0000 */
[----:B------:R-:W-:Y:S01]  /*0970*/  NOP ;  /* 0x0000000000007918 */ /* 0x000fe20000000000 */
[----:B--2---:R-:W-:-:S13]  /*0980*/  ISETP.NE.AND P0, PT, R2, 0x4, PT ;  /* 0x000000040200780c */ /* 0x004fda0003f05270 */
[----:B------:R-:W-:Y:S05]  /*0990*/  @P0 BRA `(.L_x_12) ;  /* 0x00000000004c0947 */ /* 0x000fea0003800000 */
[----:B-1----:R-:W1:Y:S01]  /*09a0*/  S2UR UR5, SR_CgaCtaId ;  /* 0x00000000000579c3 */ /* 0x002e620000008800 */
[----:B------:R-:W-:Y:S01]  /*09b0*/  UMOV UR9, 0x100 ;  /* 0x0000010000097882 */ /* 0x000fe20000000000 */
[----:B------:R-:W-:Y:S01]  /*09c0*/  UMOV UR7, 0x400 ;  /* 0x0000040000077882 */ /* 0x000fe20000000000 */
[----:B------:R-:W-:Y:S01]  /*09d0*/  USEL UR9, UR9, 0xe0, UP2 ;  /* 0x000000e009097887 */ /* 0x000fe20009000000 */
[----:B------:R-:W-:Y:S01]  /*09e0*/  UMOV UR4, 0x1 ;  /* 0x0000000100047882 */ /* 0x000fe20000000000 */
[----:B------:R-:W-:Y:S01]  /*09f0*/  ELECT P0, URZ, PT ;  /* 0x0000000000ff782f */ /* 0x000fe20003800000 */
[----:B------:R-:W-:-:S04]  /*0a00*/  UIADD3 UR10, UPT, UPT, -UR4, 0x100000, URZ ;  /* 0x00100000040a7890 */ /* 0x000fc8000fffe1ff */
[----:B------:R-:W-:Y:S02]  /*0a10*/  USHF.L.U32 UR11, UR10, 0xb, URZ ;  /* 0x0000000b0a0b7899 */ /* 0x000fe400080006ff */
[----:B------:R-:W-:Y:S02]  /*0a20*/  USHF.L.U32 UR10, UR10, 0x1, URZ ;  /* 0x000000010a0a7899 */ /* 0x000fe400080006ff */
[----:B------:R-:W-:-:S04]  /*0a30*/  UIADD3 UR12, UPT, UPT, -UR9, 0x100000, URZ ;  /* 0x00100000090c7890 */ /* 0x000fc8000fffe1ff */
[----:B------:R-:W-:Y:S02]  /*0a40*/  USHF.L.U32 UR13, UR12, 0xb, URZ ;  /* 0x0000000b0c0d7899 */ /* 0x000fe400080006ff */
[----:B------:R-:W-:Y:S02]  /*0a50*/  USHF.L.U32 UR12, UR12, 0x1, URZ ;  /* 0x000000010c0c7899 */ /* 0x000fe400080006ff */
[----:B-1----:R-:W-:Y:S01]  /*0a60*/  ULEA UR5, UR5, UR7, 0x18 ;  /* 0x0000000705057291 */ /* 0x002fe2000f8ec0ff */
[----:B------:R-:W1:Y:S11]  /*0a70*/  FENCE.VIEW.ASYNC.S ;  /* 0x00000000000073c6 */ /* 0x000e760000000000 */
[----:B-1----:R2:W1:Y:S01]  /*0a80*/  SYNCS.EXCH.64 URZ, [UR5+0xd0], UR10 ;  /* 0x0000d00a05ff75b2 */ /* 0x0024620008000100 */
[----:B------:R2:W1:Y:S01]  /*0a90*/  SYNCS.EXCH.64 URZ, [UR5+0xe0], UR12 ;  /* 0x0000e00c05ff75b2 */ /* 0x0004620008000100 */
[----:B------:R2:W1:Y:S01]  /*0aa0*/  SYNCS.EXCH.64 URZ, [UR5+0xd8], UR10 ;  /* 0x0000d80a05ff75b2 */ /* 0x0004620008000100 */
[----:B------:R2:W1:Y:S02]  /*0ab0*/  SYNCS.EXCH.64 URZ, [UR5+0xe8], UR12 ;  /* 0x0000e80c05ff75b2 */ /* 0x0004640008000100 */
[----:B--2---:R-:W-:Y:S01]  /*0ac0*/  NOP ;  /* 0x0000000000007918 */ /* 0x004fe20000000000 */
.L_x_12:
        /* <DEDUP_REMOVED lines=26> */
.L_x_13:
        /* <DEDUP_REMOVED lines=18> */
.L_x_14:
[----:B-1----:R-:W1:Y:S01]  /*0d90*/  S2UR UR5, SR_CTAID.X ;  /* 0x00000000000579c3 */ /* 0x002e620000002500 */
[----:B------:R-:W-:-:S05]  /*0da0*/  CS2R.32 R60, SR_CgaSize ;  /* 0x00000000003c7805 */ /* 0x000fca0000008a00 */
[----:B------:R-:W-:-:S05]  /*0db0*/  IMAD R60, R60, -0xa0, RZ ;  /* 0xffffff603c3c7824 */ /* 0x000fca00078e02ff */
[----:B------:R-:W-:-:S14]  /*0dc0*/  R2UR UR9, R60 ;  /* 0x000000003c0972ca */ /* 0x000fdc00000e0000 */
[----:B------:R-:W2:Y:S01]  /*0dd0*/  LDCU UR9, c[0x0][UR9+0x2b0] ;  /* 0x00005600090977ac */ /* 0x000ea20008000800 */
[----:B------:R-:W-:Y:S01]  /*0de0*/  NOP ;  /* 0x0000000000007918 */ /* 0x000fe20000000000 */
[----:B------:R-:W-:-:S05]  /*0df0*/  CS2R.32 R60, SR_CgaSize ;  /* 0x00000000003c7805 */ /* 0x000fca0000008a00 */
[----:B------:R-:W-:-:S05]  /*0e00*/  IMAD R60, R60, -0xa0, RZ ;  /* 0xffffff603c3c7824 */ /* 0x000fca00078e02ff */
[----:B------:R-:W-:-:S14]  /*0e10*/  R2UR UR7, R60 ;  /* 0x000000003c0772ca */ /* 0x000fdc00000e0000 */
[----:B------:R-:W3:Y:S01]  /*0e20*/  LDCU UR7, c[0x0][UR7+0x2b4] ;  /* 0x00005680070777ac */ /* 0x000ee20008000800 */
[----:B------:R-:W4:Y:S08]  /*0e30*/  S2UR UR4, SR_CTAID.Y ;  /* 0x00000000000479c3 */ /* 0x000f300000002600 */
[----:B------:R-:W3:Y:S01]  /*0e40*/  LDC R9, c[0x0][0xb24] ;  /* 0x0002c900ff097b82 */ /* 0x000ee20000000800 */
[----:B-1----:R-:W-:-:S02]  /*0e50*/  I2FP.F32.U32 R4, UR5 ;  /* 0x0000000500047c45 */ /* 0x002fc40008201000 */
[----:B------:R-:W-:-:S05]  /*0e60*/  CS2R.32 R5, SR_CgaSize ;  /* 0x0000000000057805 */ /* 0x000fca0000008a00 */
[----:B------:R-:W-:-:S06]  /*0e70*/  IMAD R5, R5, -0xa0, RZ ;  /* 0xffffff6005057824 */ /* 0x000fcc00078e02ff */
[----:B------:R-:W1:Y:S01]  /*0e80*/  LDC R5, c[0x0][R5+0x2a0] ;  /* 0x0000a80005057b82 */ /* 0x000e620000000800 */
[----:B------:R-:W-:Y:S01]  /*0e90*/  MOV R21, UR5 ;  /* 0x0000000500157c02 */ /* 0x000fe20008000f00 */
[----:B--2---:R-:W-:Y:S01]  /*0ea0*/  FMUL R4, R4, UR9 ;  /* 0x0000000904047c20 */ /* 0x004fe20008400000 */
[----:B----4-:R-:W-:Y:S02]  /*0eb0*/  I2FP.F32.U32 R2, UR4 ;  /* 0x0000000400027c45 */ /* 0x010fe40008201000 */
[----:B------:R-:W-:-:S05]  /*0ec0*/  CS2R.32 R3, SR_CgaSize ;  /* 0x0000000000037805 */ /* 0x000fca0000008a00 */
[----:B------:R-:W-:-:S06]  /*0ed0*/  IMAD R3, R3, -0xa0, RZ ;  /* 0xffffff6003037824 */ /* 0x000fcc00078e02ff */
[----:B------:R-:W2:Y:S01]  /*0ee0*/  LDC R3, c[0x0][R3+0x2a4] ;  /* 0x0000a90003037b82 */ /* 0x000ea20000000800 */
[----:B------:R-:W4:Y:S01]  /*0ef0*/  F2I.U32.TRUNC.NTZ R60, R4 ;  /* 0x00000004003c7305 */ /* 0x000f22000020f000 */
[----:B------:R-:W-:Y:S01]  /*0f00*/  MOV R20, UR4 ;  /* 0x0000000400147c02 */ /* 0x000fe20008000f00 */
[----:B---3--:R-:W-:-:S05]  /*0f10*/  FMUL R2, R2, UR7 ;  /* 0x0000000702027c20 */ /* 0x008fca0008400000 */
[----:B------:R-:W-:Y:S01]  /*0f20*/  BAR.SYNC.DEFER_BLOCKING 0x0 ;  /* 0x0000000000007b1d */ /* 0x000fe20000010000 */
[----:B------:R-:W-:-:S05]  /*0f30*/  ISETP.GE.AND P0, PT, R9, 0x1, PT ;  /* 0x000000010900780c */ /* 0x000fca0003f06270 */
[----:B------:R-:W3:Y:S02]  /*0f40*/  F2I.U32.TRUNC.NTZ R58, R2 ;  /* 0x00000002003a7305 */ /* 0x000ee4000020f000 */
[----:B------:R-:W2:Y:S01]  /*0f50*/  S2UR UR36, SR_CTAID.Z ;  /* 0x00000000002479c3 */ /* 0x000ea20000002700 */
[----:B----4-:R-:W-:-:S05]  /*0f60*/  IADD3 R60, PT, PT, -R60, RZ, RZ ;  /* 0x000000ff3c3c7210 */ /* 0x010fca0007ffe1ff */
[----:B-1----:R-:W-:Y:S01]  /*0f70*/  IMAD R60, R5, R60, UR5 ;  /* 0x00000005053c7e24 */ /* 0x002fe2000f8e023c */
[----:B---3--:R-:W-:-:S05]  /*0f80*/  IADD3 R58, PT, PT, -R58, RZ, RZ ;  /* 0x000000ff3a3a7210 */ /* 0x008fca0007ffe1ff */
[----:B--2---:R-:W-:Y:S01]  /*0f90*/  IMAD R58, R3, R58, UR4 ;  /* 0x00000004033a7e24 */ /* 0x004fe2000f8e023a */
[----:B------:R-:W-:Y:S06]  /*0fa0*/  @!P0 BRA `(.L_x_15) ;  /* 0x0000000000b88947 */ /* 0x000fec0003800000 */
[----:B------:R-:W1:Y:S01]  /*0fb0*/  LDC.64 R4, c[0x0][0xb18] ;  /* 0x0002c600ff047b82 */ /* 0x000e620000000a00 */
[----:B------:R-:W-:-:S07]  /*0fc0*/  ISETP.NE.AND P0, PT, R9, 0x1, PT ;  /* 0x000000010900780c */ /* 0x000fce0003f05270 */
[----:B------:R-:W2:Y:S08]  /*0fd0*/  LDC R10, c[0x0][0xb0c] ;  /* 0x0002c300ff0a7b82 */ /* 0x000eb00000000800 */
[----:B------:R-:W3:Y:S08]  /*0fe0*/  LDC R11, c[0x0][0x370] ;  /* 0x0000dc00ff0b7b82 */ /* 0x000ef00000000800 */
[----:B------:R-:W4:Y:S01]  /*0ff0*/  LDC R12, c[0x0][0x374] ;  /* 0x0000dd00ff0c7b82 */ /* 0x000f220000000800 */
[----:B-1----:R-:W-:-:S07]  /*1000*/  ISETP.NE.AND P1, PT, R4, 0x1, PT ;  /* 0x000000010400780c */ /* 0x002fce0003f25270 */
[----:B------:R-:W3:Y:S01]  /*1010*/  LDC.64 R6, c[0x0][0xb10] ;  /* 0x0002c400ff067b82 */ /* 0x000ee20000000a00 */
[----:B--2---:R-:W-:-:S07]  /*1020*/  ISETP.NE.AND P2, PT, R10, 0x1, PT ;  /* 0x000000010a00780c */ /* 0x004fce0003f45270 */
[----:B------:R-:W1:Y:S08]  /*1030*/  LDC R8, c[0x0][0xb20] ;  /* 0x0002c800ff087b82 */ /* 0x000e700000000800 */
[----:B------:R-:W2:Y:S01]  /*1040*/  LDC.64 R2, c[0x0][0xb28] ;  /* 0x0002ca00ff027b82 */ /* 0x000ea20000000a00 */
[----:B----4-:R-:W-:-:S04]  /*1050*/  IMAD.HI.U32 R13, R12, R5, RZ ;  /* 0x000000050c0d7227 */ /* 0x010fc800078e00ff */
[----:B------:R-:W-:-:S04]  /*1060*/  IMAD.HI.U32 R5, R20, R5, RZ ;  /* 0x0000000514057227 */ /* 0x000fc800078e00ff */
[----:B---3--:R-:W-:-:S04]  /*1070*/  IMAD.HI.U32 R14, R11, R6, RZ ;  /* 0x000000060b0e7227 */ /* 0x008fc800078e00ff */
[C---:B------:R-:W-:Y:S01]  /*1080*/  IMAD.HI.U32 R16, R21.reuse, R6, RZ ;  /* 0x0000000615107227 */ /* 0x040fe200078e00ff */
[-C--:B------:R-:W-:Y:S02]  /*1090*/  @P2 SHF.R.U32.HI R11, RZ, R7.reuse, R14 ;  /* 0x00000007ff0b2219 */ /* 0x080fe4000001160e */
[-C--:B-1----:R-:W-:Y:S02]  /*10a0*/  @P1 SHF.R.U32.HI R12, RZ, R8.reuse, R13 ;  /* 0x00000008ff0c1219 */ /* 0x082fe4000001160d */
[----:B------:R-:W-:Y:S02]  /*10b0*/  SHF.R.U32.HI R5, RZ, R8, R5 ;  /* 0x00000008ff057219 */ /* 0x000fe40000011605 */
[----:B------:R-:W-:Y:S02]  /*10c0*/  SHF.R.U32.HI R16, RZ, R7, R16 ;  /* 0x00000007ff107219 */ /* 0x000fe40000011610 */
[----:B------:R-:W-:Y:S01]  /*10d0*/  SEL R5, R20, R5, !P1 ;  /* 0x0000000514057207 */ /* 0x000fe20004800000 */
[----:B--2---:R-:W-:Y:S01]  /*10e0*/  IMAD.HI.U32 R14, R12, R2, RZ ;  /* 0x000000020c0e7227 */ /* 0x004fe200078e00ff */
[----:B------:R-:W-:-:S02]  /*10f0*/  SEL R7, R21, R16, !P2 ;  /* 0x0000001015077207 */ /* 0x000fc40005000000 */
[----:B------:R-:W-:Y:S01]  /*1100*/  IADD3 R13, PT, PT, -R5, RZ, RZ ;  /* 0x000000ff050d7210 */ /* 0x000fe20007ffe1ff */
[----:B------:R-:W-:Y:S01]  /*1110*/  IMAD.HI.U32 R6, R11, R2, RZ ;  /* 0x000000020b067227 */ /* 0x000fe200078e00ff */
[----:B------:R-:W-:-:S03]  /*1120*/  @P0 SHF.R.U32.HI R12, RZ, R3, R14 ;  /* 0x00000003ff0c0219 */ /* 0x000fc6000001160e */
[----:B------:R-:W-:Y:S01]  /*1130*/  IMAD R13, R4, R13, R20 ;  /* 0x0000000d040d7224 */ /* 0x000fe200078e0214 */
[----:B------:R-:W-:Y:S01]  /*1140*/  @P0 SHF.R.U32.HI R11, RZ, R3, R6 ;  /* 0x00000003ff0b0219 */ /* 0x000fe20000011606 */
[----:B------:R-:W-:-:S04]  /*1150*/  IMAD R12, R12, R9, RZ ;  /* 0x000000090c0c7224 */ /* 0x000fc800078e02ff */
[----:B------:R-:W-:Y:S01]  /*1160*/  IMAD R6, R11, R9, RZ ;  /* 0x000000090b067224 */ /* 0x000fe200078e02ff */
[----:B------:R-:W-:-:S04]  /*1170*/  ISETP.GE.AND P1, PT, R5, R12, PT ;  /* 0x0000000c0500720c */ /* 0x000fc80003f26270 */
[----:B------:R-:W-:Y:S01]  /*1180*/  ISETP.GE.OR P1, PT, R7, R6, P1 ;  /* 0x000000060700720c */ /* 0x000fe20000f26670 */
[----:B------:R-:W-:-:S05]  /*1190*/  IMAD.HI.U32 R6, R5, R2, RZ ;  /* 0x0000000205067227 */ /* 0x000fca00078e00ff */
[----:B------:R-:W-:-:S04]  /*11a0*/  SHF.R.U32.HI R6, RZ, R3, R6 ;  /* 0x00000003ff067219 */ /* 0x000fc80000011606 */
[----:B------:R-:W-:-:S03]  /*11b0*/  SEL R6, R5, R6, !P0 ;  /* 0x0000000605067207 */ /* 0x000fc60004000000 */
[----:B------:R-:W-:Y:S01]  /*11c0*/  @!P1 IMAD.HI.U32 R8, R7, R2, RZ ;  /* 0x0000000207089227 */ /* 0x000fe200078e00ff */
[----:B------:R-:W-:-:S04]  /*11d0*/  IADD3 R2, PT, PT, -R6, RZ, RZ ;  /* 0x000000ff06027210 */ /* 0x000fc80007ffe1ff */
[----:B------:R-:W-:Y:S01]  /*11e0*/  @!P1 SHF.R.U32.HI R8, RZ, R3, R8 ;  /* 0x00000003ff089219 */ /* 0x000fe20000011608 */
[----:B------:R-:W-:-:S03]  /*11f0*/  IMAD R2, R9, R2, R5 ;  /* 0x0000000209027224 */ /* 0x000fc600078e0205 */
[----:B------:R-:W-:-:S05]  /*1200*/  @!P1 SEL R3, R7, R8, !P0 ;  /* 0x0000000807039207 */ /* 0x000fca0004000000 */
[--C-:B------:R-:W-:Y:S02]  /*1210*/  @!P1 IMAD.IADD R6, R6, 0x1, -R3.reuse ;  /* 0x0000000106069824 */ /* 0x100fe400078e0a03 */
[----:B------:R-:W-:Y:S01]  /*1220*/  @!P1 IMAD R3, R2, R11, R3 ;  /* 0x0000000b02039224 */ /* 0x000fe200078e0203 */
[----:B------:R-:W-:Y:S01]  /*1230*/  IADD3 R2, PT, PT, -R7, RZ, RZ ;  /* 0x000000ff07027210 */ /* 0x000fe20007ffe1ff */
[----:B------:R-:W-:Y:S02]  /*1240*/  @!P1 IMAD R5, R6, R9, R7 ;  /* 0x0000000906059224 */ /* 0x000fe400078e0207 */
[----:B------:R-:W-:Y:S02]  /*1250*/  @!P1 IMAD.MOV.U32 R7, RZ, RZ, R3 ;  /* 0x000000ffff079224 */ /* 0x000fe400078e0003 */
[----:B------:R-:W-:Y:S02]  /*1260*/  IMAD R2, R10, R2, R21 ;  /* 0x000000020a027224 */ /* 0x000fe400078e0215 */
[----:B------:R-:W-:-:S02]  /*1270*/  IMAD R20, R5, R4, R13 ;  /* 0x0000000405147224 */ /* 0x000fc400078e020d */
[----:B------:R-:W-:Y:S02]  /*1280*/  IMAD R21, R7, R10, R2 ;  /* 0x0000000a07157224 */ /* 0x000fe400078e0202 */
.L_x_15:
[----:B------:R-:W1:Y:S01]  /*1290*/  LDCU UR4, c[0x0][0xb30] ;  /* 0x00016600ff0477ac */ /* 0x000e620008000800 */
[----:B------:R-:W2:Y:S08]  /*12a0*/  S2UR UR37, SR_CgaCtaId ;  /* 0x00000000002579c3 */ /* 0x000eb00000008800 */
[----:B------:R-:W3:Y:S01]  /*12b0*/  LDC R26, c[0x0][0xb24] ;  /* 0x0002c900ff1a7b82 */ /* 0x000ee20000000800 */
[----:B-1----:R-:W-:-:S09]  /*12c0*/  UISETP.NE.AND UP1, UPT, UR4, 0x1, UPT ;  /* 0x000000010400788c */ /* 0x002fd2000bf25270 */
[----:B--2---:R-:W-:Y:S05]  /*12d0*/  BRA.U UP1, `(.L_x_16) ;  /* 0x0000000101407547 */ /* 0x004fea000b800000 */
[----:B------:R-:W1:Y:S08]  /*12e0*/  LDC.64 R4, c[0x0][0xb10] ;  /* 0x0002c400ff047b82 */ /* 0x000e700000000a00 */
[----:B------:R-:W2:Y:S08]  /*12f0*/  LDC.64 R2, c[0x0][0xb18] ;  /* 0x0002c600ff027b82 */ /* 0x000eb00000000a00 */
[----:B------:R-:W4:Y:S08]  /*1300*/  LDC R6, c[0x0][0xb20] ;  /* 0x0002c800ff067b82 */ /* 0x000f300000000800 */
[----:B------:R-:W3:Y:S01]  /*1310*/  LDC R8, c[0x0][0xb0c] ;  /* 0x0002c300ff087b82 */ /* 0x000ee20000000800 */
[----:B-1----:R-:W-:-:S05]  /*1320*/  IMAD.HI.U32 R4, R21, R4, RZ ;  /* 0x0000000415047227 */ /* 0x002fca00078e00ff */
[----:B------:R-:W-:Y:S01]  /*1330*/  SHF.R.U32.HI R4, RZ, R5, R4 ;  /* 0x00000005ff047219 */ /* 0x000fe20000011604 */
[----:B--2---:R-:W-:Y:S01]  /*1340*/  IMAD.HI.U32 R3, R20, R3, RZ ;  /* 0x0000000314037227 */ /* 0x004fe200078e00ff */
[----:B------:R-:W-:-:S04]  /*1350*/  ISETP.NE.AND P0, PT, R2, 0x1, PT ;  /* 0x000000010200780c */ /* 0x000fc80003f05270 */
[----:B----4-:R-:W-:-:S04]  /*1360*/  SHF.R.U32.HI R3, RZ, R6, R3 ;  /* 0x00000006ff037219 */ /* 0x010fc80000011603 */
[----:B------:R-:W-:Y:S02]  /*1370*/  SEL R3, R20, R3, !P0 ;  /* 0x0000000314037207 */ /* 0x000fe40004000000 */
[----:B---3--:R-:W-:-:S04]  /*1380*/  ISETP.NE.AND P1, PT, R8, 0x1, PT ;  /* 0x000000010800780c */ /* 0x008fc80003f25270 */
[----:B------:R-:W-:-:S05]  /*1390*/  SEL R4, R21, R4, !P1 ;  /* 0x0000000415047207 */ /* 0x000fca0004800000 */
[----:B------:R-:W-:Y:S02]  /*13a0*/  IMAD.IADD R5, R3, 0x1, -R4 ;  /* 0x0000000103057824 */ /* 0x000fe400078e0a04 */
[----:B------:R-:W-:Y:S02]  /*13b0*/  IMAD.IADD R3, R4, 0x1, -R3 ;  /* 0x0000000104037824 */ /* 0x000fe400078e0a03 */
[----:B------:R-:W-:Y:S02]  /*13c0*/  IMAD R21, R5, R8, R21 ;  /* 0x0000000805157224 */ /* 0x000fe400078e0215 */
[----:B------:R-:W-:-:S07]  /*13d0*/  IMAD R20, R3, R2, R20 ;  /* 0x0000000203147224 */ /* 0x000fce00078e0214 */
.L_x_16:
[----:B------:R-:W-:Y:S01]  /*13e0*/  BAR.SYNC.DEFER_BLOCKING 0x0 ;  /* 0x0000000000007b1d */ /* 0x000fe20000010000 */
[----:B------:R-:W-:Y:S01]  /*13f0*/  UISETP.NE.AND UP1, UPT, UR8, 0x2, UPT ;  /* 0x000000020800788c */ /* 0x000fe2000bf25270 */
[----:B------:R-:W-:Y:S02]  /*1400*/  ISETP.NE.OR P5, PT, R0, 0x2, !P5 ;  /* 0x000000020000780c */ /* 0x000fe40006fa5670 */
[----:B------:R-:W-:-:S06]  /*1410*/  LOP3.LUT R2, R72, 0x1f, RZ, 0xc0, !PT ;  /* 0x0000001f48027812 */ /* 0x000fcc00078ec0ff */
[----:B------:R-:W-:Y:S05]  /*1420*/  BRA.U UP1, `(.L_x_17) ;  /* 0x0000001101f07547 */ /* 0x000fea000b800000 */
[----:B------:R-:W1:Y:S01]  /*1430*/  LDCU UR13, c[0x0][0x38c] ;  /* 0x00007180ff0d77ac */ /* 0x000e620008000800 */
[----:B------:R-:W2:Y:S01]  /*1440*/  LDC R9, c[0x0][0x370] ;  /* 0x0000dc00ff097b82 */ /* 0x000ea20000000800 */
[----:B------:R-:W-:Y:S01]  /*1450*/  PLOP3.LUT P1, PT, PT, PT, UP2, 0x80, 0x8 ;  /* 0x000000000008781c */ /* 0x000fe20003f2f028 */
[----:B------:R-:W-:Y:S01]  /*1460*/  HFMA2 R12, -RZ, RZ, 0, 0 ;  /* 0x00000000ff0c7431 */ /* 0x000fe200000001ff */
[----:B------:R-:W-:Y:S01]  /*1470*/  ISETP.EQ.OR P4, PT, R2, RZ, P5 ;  /* 0x000000ff0200720c */ /* 0x000fe20002f82670 */
[----:B------:R-:W-:Y:S01]  /*1480*/  IMAD.MOV.U32 R15, RZ, RZ, 0x1 ;  /* 0x00000001ff0f7424 */ /* 0x000fe200078e00ff */
[----:B------:R-:W-:Y:S01]  /*1490*/  PLOP3.LUT P1, PT, P1, PT, PT, 0x8, 0x80 ;  /* 0x000000000080781c */ /* 0x000fe20000f2e170 */
[----:B------:R-:W-:Y:S01]  /*14a0*/  IMAD.MOV.U32 R14, RZ, RZ, RZ ;  /* 0x000000ffff0e7224 */ /* 0x000fe200078e00ff */
[----:B------:R-:W-:Y:S01]  /*14b0*/  MOV R8, 0x1 ;  /* 0x0000000100087802 */ /* 0x000fe20000000f00 */
[----:B------:R-:W4:Y:S01]  /*14c0*/  LDC R0, c[0x0][0x374] ;  /* 0x0000dd00ff007b82 */ /* 0x000f220000000800 */
[----:B------:R-:W-:Y:S01]  /*14d0*/  IMAD.MOV.U32 R10, RZ, RZ, RZ ;  /* 0x000000ffff0a7224 */ /* 0x000fe200078e00ff */
[----:B------:R-:W2:Y:S01]  /*14e0*/  LDCU.64 UR22, c[0x0][0x348] ;  /* 0x00006900ff1677ac */ /* 0x000ea20008000a00 */
[----:B------:R-:W-:Y:S01]  /*14f0*/  UMOV UR6, URZ ;  /* 0x000000ff00067c82 */ /* 0x000fe20008000000 */
[----:B-1----:R-:W-:-:S04]  /*1500*/  UIADD3 UR5, UPT, UPT, UR13, 0x3f, URZ ;  /* 0x0000003f0d057890 */ /* 0x002fc8000fffe0ff */
[----:B------:R-:W-:-:S04]  /*1510*/  USHF.R.S32.HI UR4, URZ, 0x1f, UR5 ;  /* 0x0000001fff047899 */ /* 0x000fc80008011405 */
[----:B------:R-:W-:-:S04]  /*1520*/  ULEA.HI UR4, UR4, UR5, URZ, 0x6 ;  /* 0x0000000504047291 */ /* 0x000fc8000f8f30ff */
[----:B------:R-:W-:Y:S02]  /*1530*/  USHF.R.S32.HI UR15, URZ, 0x6, UR4 ;  /* 0x00000006ff0f7899 */ /* 0x000fe40008011404 */
[----:B------:R-:W-:Y:S02]  /*1540*/  UIADD3 UR4, UPT, UPT, UR13, -0x1, URZ ;  /* 0xffffffff0d047890 */ /* 0x000fe4000fffe0ff */
[----:B------:R-:W-:Y:S02]  /*1550*/  UISETP.LT.U32.AND UP0, UPT, UR15, 0x8, UPT ;  /* 0x000000080f00788c */ /* 0x000fe4000bf01070 */
[----:B------:R-:W-:Y:S02]  /*1560*/  UISETP.GE.U32.AND UP1, UPT, UR4, -0x7f, UPT ;  /* 0xffffff810400788c */ /* 0x000fe4000bf26070 */
[----:B------:R-:W-:Y:S02]  /*1570*/  USEL UR14, UR15, 0x8, UP0 ;  /* 0x000000080f0e7887 */ /* 0x000fe40008000000 */
[----:B------:R-:W-:-:S02]  /*1580*/  UIADD3 UR13, UPT, UPT, UR13, 0x7e, URZ ;  /* 0x0000007e0d0d7890 */ /* 0x000fc4000fffe0ff */
[----:B------:R-:W-:Y:S02]  /*1590*/  UIADD3 UR5, UPT, UPT, UR14, -0x1, URZ ;  /* 0xffffffff0e057890 */ /* 0x000fe4000fffe0ff */
[----:B------:R-:W-:-:S03]  /*15a0*/  UIADD3 UR7, UPT, UPT, UR15, -UR14, URZ ;  /* 0x8000000e0f077290 */ /* 0x000fc6000fffe0ff */
[----:B------:R-:W-:-:S04]  /*15b0*/  @UP1 UIADD3 UR5, UPT, UPT, UR14, URZ, URZ ;  /* 0x000000ff0e051290 */ /* 0x000fc8000fffe0ff */
[----:B--2---:R-:W-:-:S12]  /*15c0*/  UIADD3 UR5, UPT, UPT, UR5, 0x1, URZ ;  /* 0x0000000105057890 */ /* 0x004fd8000fffe0ff */
.L_x_35:
[----:B------:R-:W-:Y:S01]  /*15d0*/  UISETP.NE.AND UP0, UPT, UR37, URZ, UPT ;  /* 0x000000ff2500728c */ /* 0x000fe2000bf05270 */
[----:B------:R-:W1:Y:S08]  /*15e0*/  S2UR UR37, SR_CgaCtaId ;  /* 0x00000000002579c3 */ /* 0x000e700000008800 */
[----:B------:R-:W-:Y:S05]  /*15f0*/  BRA.U UP0, `(.L_x_18) ;  /* 0x0000000100347547 */ /* 0x000fea000b800000 */
[----:B------:R-:W2:Y:S01]  /*1600*/  S2R R2, SR_CgaCtaId ;  /* 0x0000000000027919 */ /* 0x000ea20000008800 */
[----:B------:R-:W-:-:S04]  /*1610*/  MOV R3, 0x400 ;  /* 0x0000040000037802 */ /* 0x000fc80000000f00 */
[----:B--2---:R-:W-:Y:S02]  /*1620*/  LEA R3, R2, R3, 0x18 ;  /* 0x0000000302037211 */ /* 0x004fe400078ec0ff */
[----:B------:R-:W-:-:S03]  /*1630*/  SHF.L.U32 R2, R8, 0x1f, RZ ;  /* 0x0000001f08027819 */ /* 0x000fc600000006ff */
[----:B------:R-:W-:-:S04]  /*1640*/  IMAD R3, R10, 0x8, R3 ;  /* 0x000000080a037824 */ /* 0x000fc800078e0203 */
[----:B------:R-:W2:Y:S02]  /*1650*/  SYNCS.PHASECHK.TRANS64.TRYWAIT P0, [R3+URZ+0x140], R2 ;  /* 0x00014002030075a7 */ /* 0x000ea400080011ff */
[----:B--2---:R-:W-:Y:S05]  /*1660*/  @!P0 BRA `(.L_x_19) ;  /* 0x0000006800ac8947 */ /* 0x004fea0003800000 */
.L_x_135:
[----:B------:R-:W-:Y:S01]  /*1670*/  VIADD R10, R10, 0x1 ;  /* 0x000000010a0a7836 */ /* 0x000fe20000000000 */
[----:B------:R2:W-:Y:S04]  /*1680*/  SYNCS.ARRIVE.TRANS64.A1T0 RZ, [R3+URZ+0x130], RZ ;  /* 0x000130ff03ff79a7 */ /* 0x0005e800081000ff */
[----:B------:R-:W-:-:S04]  /*1690*/  ISETP.NE.AND P0, PT, R10, 0x2, PT ;  /* 0x000000020a00780c */ /* 0x000fc80003f05270 */
[----:B------:R-:W-:Y:S02]  /*16a0*/  SEL R10, R10, RZ, P0 ;  /* 0x000000ff0a0a7207 */ /* 0x000fe40000000000 */
[----:B--2---:R-:W-:-:S04]  /*16b0*/  SEL R3, RZ, 0x1, P0 ;  /* 0x00000001ff037807 */ /* 0x004fc80000000000 */
[----:B------:R-:W-:-:S07]  /*16c0*/  LOP3.LUT R8, R8, R3, RZ, 0x3c, !PT ;  /* 0x0000000308087212 */ /* 0x000fce00078e3cff */
.L_x_18:
[----:B------:R-:W-:Y:S01]  /*16d0*/  UMOV UR4, 0x400 ;  /* 0x0000040000047882 */ /* 0x000fe20000000000 */
[----:B------:R-:W-:Y:S01]  /*16e0*/  SHF.L.U32 R2, R15, 0x1f, RZ ;  /* 0x0000001f0f027819 */ /* 0x000fe200000006ff */
[----:B-1----:R-:W-:Y:S01]  /*16f0*/  ULEA UR4, UR37, UR4, 0x18 ;  /* 0x0000000425047291 */ /* 0x002fe2000f8ec0ff */
[----:B------:R-:W-:Y:S01]  /*1700*/  R2UR UR35, R21 ;  /* 0x00000000152372ca */ /* 0x000fe200000e0000 */
[----:B------:R-:W-:Y:S01]  /*1710*/  UISETP.GE.U32.AND UP0, UPT, UR13, 0x7f, UPT ;  /* 0x0000007f0d00788c */ /* 0x000fe2000bf06070 */
[----:B------:R-:W-:Y:S01]  /*1720*/  R2UR UR11, R20 ;  /* 0x00000000140b72ca */ /* 0x000fe200000e0000 */
[----:B------:R-:W-:Y:S01]  /*1730*/  ULEA UR8, UR6, UR4, 0x3 ;  /* 0x0000000406087291 */ /* 0x000fe2000f8e18ff */
[----:B------:R-:W-:-:S08]  /*1740*/  UMOV UR24, URZ ;  /* 0x000000ff00187c82 */ /* 0x000fd00008000000 */
[----:B------:R1:W2:Y:S01]  /*1750*/  SYNCS.PHASECHK.TRANS64.TRYWAIT P0, [UR8+0x40], R2 ;  /* 0x00004002ff0075a7 */ /* 0x0002a20008001108 */
[----:B------:R-:W-:Y:S02]  /*1760*/  USHF.L.U32 UR35, UR35, 0x6, URZ ;  /* 0x0000000623237899 */ /* 0x000fe400080006ff */
[----:B------:R-:W-:Y:S01]  /*1770*/  USHF.L.U32 UR11, UR11, 0x7, URZ ;  /* 0x000000070b0b7899 */ /* 0x000fe200080006ff */
[----:B------:R-:W-:Y:S11]  /*1780*/  BRA.U !UP0, `(.L_x_20) ;  /* 0x0000000108a87547 */ /* 0x000ff6000b800000 */
[----:B------:R-:W-:Y:S01]  /*1790*/  UMOV UR16, URZ ;  /* 0x000000ff00107c82 */ /* 0x000fe20008000000 */
[----:B------:R-:W-:-:S05]  /*17a0*/  UMOV UR17, UR6 ;  /* 0x0000000600117c82 */ /* 0x000fca0008000000 */
.L_x_25:
[----:B-1----:R-:W-:Y:S01]  /*17b0*/  ULEA UR33, UR17, UR4, 0x3 ;  /* 0x0000000411217291 */ /* 0x002fe2000f8e18ff */
[----:B--2---:R-:W-:Y:S01]  /*17c0*/  @!P5 MOV R3, 0x6000 ;  /* 0x000060000003d802 */ /* 0x004fe20000000f00 */
[----:B--2---:R-:W-:Y:S10]  /*17d0*/  @P0 BRA `(.L_x_21) ;  /* 0x00000000000c0947 */ /* 0x004ff40003800000 */
[----:B------:R-:W-:-:S04]  /*17e0*/  SHF.L.U32 R5, R15, 0x1f, RZ ;  /* 0x0000001f0f057819 */ /* 0x000fc800000006ff */
[----:B------:R-:W2:Y:S02]  /*17f0*/  SYNCS.PHASECHK.TRANS64.TRYWAIT P0, [UR33+0x40], R5 ;  /* 0x00004005ff0075a7 */ /* 0x000ea40008001121 */
[----:B--2---:R-:W-:Y:S05]  /*1800*/  @!P0 BRA `(.L_x_22) ;  /* 0x0000006800588947 */ /* 0x004fea0003800000 */
.L_x_21:
[----:B------:R2:W-:Y:S01]  /*1810*/  @!P5 SYNCS.ARRIVE.TRANS64 RZ, [UR33], R3 ;  /* 0x00000003ffffd9a7 */ /* 0x0005e20008000021 */
[----:B------:R-:W-:Y:S04]  /*1820*/  BSSY.RECONVERGENT B0, `(.L_x_23) ;  /* 0x0000003000007945 */ /* 0x000fe80003800200 */
[----:B------:R-:W-:Y:S05]  /*1830*/  @P4 BRA `(.L_x_24) ;  /* 0x0000000000044947 */ /* 0x000fea0003800000 */
[----:B------:R-:W-:Y:S05]  /*1840*/  BPT.TRAP 0x1 ;  /* 0x000000040000795c */ /* 0x000fea0000300000 */
.L_x_24:
[----:B------:R-:W-:Y:S05]  /*1850*/  BSYNC.RECONVERGENT B0 ;  /* 0x0000000000007941 */ /* 0x000fea0003800200 */
.L_x_23:
[----:B------:R-:W-:Y:S02]  /*1860*/  UIADD3 UR6, UPT, UPT, UR17, 0x1, URZ ;  /* 0x0000000111067890 */ /* 0x000fe4000fffe0ff */
[----:B------:R-:W-:Y:S02]  /*1870*/  ULEA UR32, UR17, UR4, 0xd ;  /* 0x0000000411207291 */ /* 0x000fe4000f8e68ff */
[----:B------:R-:W-:Y:S02]  /*1880*/  UISETP.NE.AND UP0, UPT, UR6, 0x8, UPT ;  /* 0x000000080600788c */ /* 0x000fe4000bf05270 */
[----:B------:R-:W-:Y:S02]  /*1890*/  UIADD3 UR26, UP1, UPT, UR22, 0x80, URZ ;  /* 0x00000080161a7890 */ /* 0x000fe4000ff3e0ff */
[----:B------:R-:W-:Y:S02]  /*18a0*/  USEL UR9, URZ, 0x1, UP0 ;  /* 0x00000001ff097887 */ /* 0x000fe40008000000 */
[----:B------:R-:W-:-:S02]  /*18b0*/  USEL UR6, UR6, URZ, UP0 ;  /* 0x000000ff06067287 */ /* 0x000fc40008000000 */
[----:B------:R-:W-:Y:S02]  /*18c0*/  UIADD3 UR20, UP0, UPT, UR22, 0x180, URZ ;  /* 0x0000018016147890 */ /* 0x000fe4000ff1e0ff */
[----:B------:R-:W-:Y:S01]  /*18d0*/  ULEA UR8, UR6, UR4, 0x3 ;  /* 0x0000000406087291 */ /* 0x000fe2000f8e18ff */
[----:B------:R-:W-:Y:S01]  /*18e0*/  LOP3.LUT R15, R15, UR9, RZ, 0x3c, !PT ;  /* 0x000000090f0f7c12 */ /* 0x000fe2000f8e3cff */
[----:B------:R-:W-:Y:S02]  /*18f0*/  USHF.L.U32 UR34, UR16, 0x6, URZ ;  /* 0x0000000610227899 */ /* 0x000fe400080006ff */
[----:B------:R-:W-:Y:S01]  /*1900*/  UIADD3.X UR27, UPT, UPT, URZ, UR23, URZ, UP1, !UPT ;  /* 0x00000017ff1b7290 */ /* 0x000fe20008ffe4ff */
[----:B-1----:R-:W-:Y:S01]  /*1910*/  SHF.L.U32 R2, R15, 0x1f, RZ ;  /* 0x0000001f0f027819 */ /* 0x002fe200000006ff */
[----:B------:R-:W-:Y:S02]  /*1920*/  UIADD3 UR32, UPT, UPT, UR32, 0x4400, URZ ;  /* 0x0000440020207890 */ /* 0x000fe4000fffe0ff */
[----:B------:R-:W-:Y:S01]  /*1930*/  UIADD3.X UR21, UPT, UPT, URZ, UR23, URZ, UP0, !UPT ;  /* 0x00000017ff157290 */ /* 0x000fe200087fe4ff */
[----:B------:R1:W1:Y:S01]  /*1940*/  SYNCS.PHASECHK.TRANS64.TRYWAIT P0, [UR8+0x40], R2 ;  /* 0x00004002ff0075a7 */ /* 0x0002620008001108 */
[----:B------:R-:W-:Y:S01]  /*1950*/  ULEA UR8, UR17, UR4, 0xe ;  /* 0x0000000411087291 */ /* 0x000fe2000f8e70ff */
[----:B------:R-:W-:Y:S01]  /*1960*/  UMOV UR18, 0x0 ;  /* 0x0000000000127882 */ /* 0x000fe20000000000 */
[----:B------:R-:W-:-:S02]  /*1970*/  UMOV UR19, 0x10000000 ;  /* 0x1000000000137882 */ /* 0x000fc40000000000 */
[----:B------:R-:W-:Y:S01]  /*1980*/  UIADD3 UR8, UPT, UPT, UR8, 0x14400, URZ ;  /* 0x0001440008087890 */ /* 0x000fe2000fffe0ff */
[----:B------:R1:W-:Y:S01]  /*1990*/  UTMALDG.3D [UR32], [UR26], desc[UR18] ;  /* 0x000012201a0075b4 */ /* 0x0003e20008011000 */
[----:B------:R-:W-:Y:S01]  /*19a0*/  UMOV UR12, UR36 ;  /* 0x00000024000c7c82 */ /* 0x000fe20008000000 */
[----:B------:R-:W-:Y:S01]  /*19b0*/  UMOV UR9, UR33 ;  /* 0x0000002100097c82 */ /* 0x000fe20008000000 */
[----:B------:R-:W-:Y:S01]  /*19c0*/  UMOV UR10, UR34 ;  /* 0x00000022000a7c82 */ /* 0x000fe20008000000 */
[----:B------:R-:W-:Y:S01]  /*19d0*/  UIADD3 UR16, UPT, UPT, UR16, 0x1, URZ ;  /* 0x0000000110107890 */ /* 0x000fe2000fffe0ff */
[----:B------:R-:W-:Y:S01]  /*19e0*/  UMOV UR24, UR5 ;  /* 0x0000000500187c82 */ /* 0x000fe20008000000 */
[----:B------:R-:W-:Y:S02]  /*19f0*/  UMOV UR17, UR6 ;  /* 0x0000000600117c82 */ /* 0x000fe40008000000 */
[----:B------:R1:W-:Y:S01]  /*1a00*/  UTMALDG.3D [UR8], [UR20], desc[UR18] ;  /* 0x00001208140075b4 */ /* 0x0003e20008011000 */
[----:B------:R-:W-:-:S09]  /*1a10*/  UISETP.NE.AND UP0, UPT, UR16, UR5, UPT ;  /* 0x000000051000728c */ /* 0x000fd2000bf05270 */
[----:B------:R-:W-:Y:S05]  /*1a20*/  BRA.U UP0, `(.L_x_25) ;  /* 0xfffffffd00607547 */ /* 0x000fea000b83ffff */
.L_x_20:
[----:B-1----:R-:W-:Y:S01]  /*1a30*/  ULEA UR8, UR6, UR4, 0x3 ;  /* 0x0000000406087291 */ /* 0x002fe2000f8e18ff */
[----:B------:R-:W-:Y:S01]  /*1a40*/  SHF.L.U32 R2, R15, 0x1f, RZ ;  /* 0x0000001f0f027819 */ /* 0x000fe200000006ff */
[----:B------:R-:W-:Y:S01]  /*1a50*/  @!P1 SYNCS.ARRIVE.TRANS64.A1T0 RZ, [UR4+0xc8], RZ ;  /* 0x0000c8ffffff99a7 */ /* 0x000fe20008100004 */
[----:B------:R-:W-:-:S06]  /*1a60*/  UISETP.GT.AND UP0, UPT, UR15, UR14, UPT ;  /* 0x0000000e0f00728c */ /* 0x000fcc000bf04270 */
[----:B--2---:R1:W2:Y:S03]  /*1a70*/  SYNCS.PHASECHK.TRANS64.TRYWAIT P0, [UR8+0x40], R2 ;  /* 0x00004002ff0075a7 */ /* 0x0042a60008001108 */
[----:B------:R-:W-:Y:S05]  /*1a80*/  BRA.U !UP0, `(.L_x_26) ;  /* 0x0000000108ac7547 */ /* 0x000fea000b800000 */
[----:B------:R-:W-:Y:S01]  /*1a90*/  UIADD3 UR21, UPT, UPT, UR7, UR24, URZ ;  /* 0x0000001807157290 */ /* 0x000fe2000fffe0ff */
[----:B------:R-:W-:-:S11]  /*1aa0*/  UMOV UR25, UR6 ;  /* 0x0000000600197c82 */ /* 0x000fd60008000000 */
.L_x_31:
[----:B-1----:R-:W-:Y:S01]  /*1ab0*/  ULEA UR17, UR25, UR4, 0x3 ;  /* 0x0000000419117291 */ /* 0x002fe2000f8e18ff */
[----:B--2---:R-:W-:Y:S01]  /*1ac0*/  @!P5 MOV R3, 0x6000 ;  /* 0x000060000003d802 */ /* 0x004fe20000000f00 */
[----:B--2---:R-:W-:Y:S10]  /*1ad0*/  @P0 BRA `(.L_x_27) ;  /* 0x00000000000c0947 */ /* 0x004ff40003800000 */
[----:B------:R-:W-:-:S04]  /*1ae0*/  SHF.L.U32 R5, R15, 0x1f, RZ ;  /* 0x0000001f0f057819 */ /* 0x000fc800000006ff */
[----:B------:R-:W2:Y:S02]  /*1af0*/  SYNCS.PHASECHK.TRANS64.TRYWAIT P0, [UR17+0x40], R5 ;  /* 0x00004005ff0075a7 */ /* 0x000ea40008001111 */
[----:B--2---:R-:W-:Y:S05]  /*1b00*/  @!P0 BRA `(.L_x_28) ;  /* 0x0000006400b08947 */ /* 0x004fea0003800000 */
.L_x_27:
[----:B------:R2:W-:Y:S01]  /*1b10*/  @!P5 SYNCS.ARRIVE.TRANS64 RZ, [UR17], R3 ;  /* 0x00000003ffffd9a7 */ /* 0x0005e20008000011 */
[----:B------:R-:W-:Y:S04]  /*1b20*/  BSSY.RECONVERGENT B0, `(.L_x_29) ;  /* 0x0000003000007945 */ /* 0x000fe80003800200 */
[----:B------:R-:W-:Y:S05]  /*1b30*/  @P4 BRA `(.L_x_30) ;  /* 0x0000000000044947 */ /* 0x000fea0003800000 */
[----:B------:R-:W-:Y:S05]  /*1b40*/  BPT.TRAP 0x1 ;  /* 0x000000040000795c */ /* 0x000fea0000300000 */
.L_x_30:
[----:B------:R-:W-:Y:S05]  /*1b50*/  BSYNC.RECONVERGENT B0 ;  /* 0x0000000000007941 */ /* 0x000fea0003800200 */
.L_x_29:
        /* <DEDUP_REMOVED lines=10> */
[----:B------:R-:W-:Y:S01]  /*1c00*/  UIADD3 UR16, UPT, UPT, UR16, 0x4400, URZ ;  /* 0x0000440010107890 */ /* 0x000fe2000fffe0ff */
[----:B-1----:R-:W-:Y:S01]  /*1c10*/  SHF.L.U32 R2, R15, 0x1f, RZ ;  /* 0x0000001f0f027819 */ /* 0x002fe200000006ff */
[----:B------:R-:W-:Y:S02]  /*1c20*/  UIADD3.X UR31, UPT, UPT, URZ, UR23, URZ, UP1, !UPT ;  /* 0x00000017ff1f7290 */ /* 0x000fe40008ffe4ff */
[----:B------:R-:W-:Y:S01]  /*1c30*/  UIADD3.X UR29, UPT, UPT, URZ, UR23, URZ, UP0, !UPT ;  /* 0x00000017ff1d7290 */ /* 0x000fe200087fe4ff */
[----:B------:R1:W1:Y:S01]  /*1c40*/  SYNCS.PHASECHK.TRANS64.TRYWAIT P0, [UR8+0x40], R2 ;  /* 0x00004002ff0075a7 */ /* 0x0002620008001108 */
[----:B------:R-:W-:Y:S01]  /*1c50*/  ULEA UR8, UR25, UR4, 0xe ;  /* 0x0000000419087291 */ /* 0x000fe2000f8e70ff */
[----:B------:R-:W-:Y:S01]  /*1c60*/  UMOV UR26, 0x0 ;  /* 0x00000000001a7882 */ /* 0x000fe20000000000 */
[----:B------:R-:W-:-:S02]  /*1c70*/  UMOV UR27, 0x10000000 ;  /* 0x10000000001b7882 */ /* 0x000fc40000000000 */
[----:B------:R-:W-:Y:S01]  /*1c80*/  UIADD3 UR8, UPT, UPT, UR8, 0x14400, URZ ;  /* 0x0001440008087890 */ /* 0x000fe2000fffe0ff */
[----:B------:R-:W-:Y:S01]  /*1c90*/  UMOV UR19, UR35 ;  /* 0x0000002300137c82 */ /* 0x000fe20008000000 */
[----:B------:R-:W-:Y:S01]  /*1ca0*/  UMOV UR20, UR36 ;  /* 0x0000002400147c82 */ /* 0x000fe20008000000 */
[----:B------:R-:W-:Y:S01]  /*1cb0*/  UMOV UR12, UR36 ;  /* 0x00000024000c7c82 */ /* 0x000fe20008000000 */
[----:B------:R-:W-:Y:S01]  /*1cc0*/  UMOV UR9, UR17 ;  /* 0x0000001100097c82 */ /* 0x000fe20008000000 */
[----:B------:R-:W-:Y:S01]  /*1cd0*/  UMOV UR10, UR18 ;  /* 0x00000012000a7c82 */ /* 0x000fe20008000000 */
[----:B------:R1:W-:Y:S01]  /*1ce0*/  UTMALDG.3D [UR16], [UR30], desc[UR26] ;  /* 0x00001a101e0075b4 */ /* 0x0003e20008011000 */
[----:B------:R-:W-:Y:S01]  /*1cf0*/  UIADD3 UR24, UPT, UPT, UR24, 0x1, URZ ;  /* 0x0000000118187890 */ /* 0x000fe2000fffe0ff */
[----:B------:R-:W-:-:S03]  /*1d00*/  UMOV UR25, UR6 ;  /* 0x0000000600197c82 */ /* 0x000fc60008000000 */
[----:B------:R-:W-:Y:S01]  /*1d10*/  UISETP.NE.AND UP0, UPT, UR24, UR21, UPT ;  /* 0x000000151800728c */ /* 0x000fe2000bf05270 */
[----:B------:R1:W-:Y:S08]  /*1d20*/  UTMALDG.3D [UR8], [UR28], desc[UR26] ;  /* 0x00001a081c0075b4 */ /* 0x0003f00008011000 */
[----:B------:R-:W-:Y:S05]  /*1d30*/  BRA.U UP0, `(.L_x_31) ;  /* 0xfffffffd005c7547 */ /* 0x000fea000b83ffff */
.L_x_26:
[----:B-1----:R-:W-:Y:S01]  /*1d40*/  LEA R2, R14, UR4, 0x3 ;  /* 0x000000040e027c11 */ /* 0x002fe2000f8e18ff */
[----:B------:R-:W-:Y:S01]  /*1d50*/  NOP ;  /* 0x0000000000007918 */ /* 0x000fe20000000000 */
[----:B--2---:R-:W-:Y:S02]  /*1d60*/  SHF.L.U32 R3, R12, 0x1f, RZ ;  /* 0x0000001f0c037819 */ /* 0x004fe400000006ff */
[----:B------:R-:W-:Y:S02]  /*1d70*/  LEA R4, R14, UR4, 0x4 ;  /* 0x000000040e047c11 */ /* 0x000fe4000f8e20ff */
[----:B------:R-:W1:Y:S02]  /*1d80*/  SYNCS.PHASECHK.TRANS64.TRYWAIT P0, [R2+URZ+0xd0], R3 ;  /* 0x0000d003020075a7 */ /* 0x000e6400080011ff */
[----:B-1----:R-:W-:Y:S05]  /*1d90*/  @!P0 BRA `(.L_x_32) ;  /* 0x0000006400248947 */ /* 0x002fea0003800000 */
.L_x_138:
[----:B------:R-:W2:Y:S01]  /*1da0*/  LDS.128 R4, [R4+0x160] ;  /* 0x0001600004047984 */ /* 0x000ea20000000c00 */
[----:B---3--:R-:W-:Y:S01]  /*1db0*/  ISETP.GE.AND P0, PT, R26, 0x1, PT ;  /* 0x000000011a00780c */ /* 0x008fe20003f06270 */
[----:B-1----:R-:W-:Y:S01]  /*1dc0*/  VIADD R2, R2, 0xe0 ;  /* 0x000000e002027836 */ /* 0x002fe20000000000 */
[----:B------:R-:W-:Y:S01]  /*1dd0*/  @!PT LDS RZ, [RZ] ;  /* 0x00000000fffff984 */ /* 0x000fe20000000800 */
[----:B------:R-:W-:Y:S01]  /*1de0*/  @!PT LDS RZ, [RZ] ;  /* 0x00000000fffff984 */ /* 0x000fe20000000800 */
[----:B------:R-:W-:Y:S01]  /*1df0*/  @!PT LDS RZ, [RZ] ;  /* 0x00000000fffff984 */ /* 0x000fe20000000800 */
[----:B------:R-:W-:Y:S01]  /*1e00*/  @!PT LDS RZ, [RZ] ;  /* 0x00000000fffff984 */ /* 0x000fe20000000800 */
[----:B------:R1:W-:Y:S06]  /*1e10*/  MEMBAR.ALL.CTA ;  /* 0x0000000000007992 */ /* 0x0003ec0000008000 */
[----:B-1----:R-:W1:Y:S01]  /*1e20*/  FENCE.VIEW.ASYNC.S ;  /* 0x00000000000073c6 */ /* 0x002e620000000000 */
[----:B------:R-:W-:-:S04]  /*1e30*/  PRMT R2, RZ, 0x654, R2 ;  /* 0x00000654ff027816 */ /* 0x000fc80000000002 */
[----:B-1----:R1:W-:Y:S01]  /*1e40*/  SYNCS.ARRIVE.TRANS64.RED.A1T0 RZ, [R2+URZ], RZ ;  /* 0x000000ff02ff79a7 */ /* 0x0023e200081004ff */
[----:B--2---:R-:W-:-:S13]  /*1e50*/  LOP3.LUT P2, RZ, R6, 0x1, RZ, 0xc0, !PT ;  /* 0x0000000106ff7812 */ /* 0x004fda000784c0ff */
[----:B------:R-:W-:Y:S01]  /*1e60*/  @P2 SHF.R.U32.HI R3, RZ, 0x10, R5 ;  /* 0x00000010ff032819 */ /* 0x000fe20000011605 */
[----:B------:R-:W-:Y:S01]  /*1e70*/  VOTEU.ANY UP0, P2 ;  /* 0x0000000000ff7886 */ /* 0x000fe20001000100 */
[----:B------:R-:W-:Y:S02]  /*1e80*/  @P2 MOV R13, R4 ;  /* 0x00000004000d2202 */ /* 0x000fe40000000f00 */
[----:B------:R-:W-:Y:S02]  /*1e90*/  @P2 R2UR.BROADCAST UR8, R3 ;  /* 0x00000000030822ca */ /* 0x000fe400008e0000 */
[----:B------:R-:W-:-:S11]  /*1ea0*/  @P2 LOP3.LUT R11, R5, 0xffff, RZ, 0xc0, !PT ;  /* 0x0000ffff050b2812 */ /* 0x000fd600078ec0ff */
[----:B------:R-:W-:Y:S01]  /*1eb0*/  @UP0 UMOV UR36, UR8 ;  /* 0x0000000800240c82 */ /* 0x000fe20008000000 */
[----:B-1----:R-:W-:Y:S05]  /*1ec0*/  @!P0 BRA `(.L_x_33) ;  /* 0x0000000000b88947 */ /* 0x002fea0003800000 */
[----:B------:R-:W4:Y:S01]  /*1ed0*/  LDC.64 R4, c[0x0][0xb18] ;  /* 0x0002c600ff047b82 */ /* 0x000f220000000a00 */
[----:B------:R-:W-:-:S07]  /*1ee0*/  ISETP.NE.AND P3, PT, R26, 0x1, PT ;  /* 0x000000011a00780c */ /* 0x000fce0003f65270 */
[----:B------:R-:W1:Y:S08]  /*1ef0*/  LDC.64 R6, c[0x0][0xb10] ;  /* 0x0002c400ff067b82 */ /* 0x000e700000000a00 */
[----:B------:R-:W2:Y:S08]  /*1f00*/  LDC R16, c[0x0][0xb20] ;  /* 0x0002c800ff107b82 */ /* 0x000eb00000000800 */
[----:B------:R-:W3:Y:S01]  /*1f10*/  LDC R18, c[0x0][0xb0c] ;  /* 0x0002c300ff127b82 */ /* 0x000ee20000000800 */
[----:B----4-:R-:W-:Y:S01]  /*1f20*/  IMAD.HI.U32 R17, R0, R5, RZ ;  /* 0x0000000500117227 */ /* 0x010fe200078e00ff */
[----:B------:R-:W-:-:S03]  /*1f30*/  ISETP.NE.AND P0, PT, R4, 0x1, PT ;  /* 0x000000010400780c */ /* 0x000fc60003f05270 */
[----:B------:R-:W-:-:S03]  /*1f40*/  IMAD.HI.U32 R5, R11, R5, RZ ;  /* 0x000000050b057227 */ /* 0x000fc600078e00ff */
[----:B------:R-:W4:Y:S01]  /*1f50*/  LDC.64 R2, c[0x0][0xb28] ;  /* 0x0002ca00ff027b82 */ /* 0x000f220000000a00 */
[----:B-1----:R-:W-:-:S04]  /*1f60*/  IMAD.HI.U32 R20, R9, R6, RZ ;  /* 0x0000000609147227 */ /* 0x002fc800078e00ff */
[----:B------:R-:W-:Y:S01]  /*1f70*/  IMAD.HI.U32 R22, R13, R6, RZ ;  /* 0x000000060d167227 */ /* 0x000fe200078e00ff */
[----:B------:R-:W-:Y:S02]  /*1f80*/  SHF.R.U32.HI R20, RZ, R7, R20 ;  /* 0x00000007ff147219 */ /* 0x000fe40000011614 */
[-C--:B--2---:R-:W-:Y:S02]  /*1f90*/  SHF.R.U32.HI R17, RZ, R16.reuse, R17 ;  /* 0x00000010ff117219 */ /* 0x084fe40000011611 */
[----:B------:R-:W-:Y:S02]  /*1fa0*/  SHF.R.U32.HI R16, RZ, R16, R5 ;  /* 0x00000010ff107219 */ /* 0x000fe40000011605 */
[----:B------:R-:W-:Y:S02]  /*1fb0*/  SEL R17, R0, R17, !P0 ;  /* 0x0000001100117207 */ /* 0x000fe40004000000 */
[----:B------:R-:W-:Y:S02]  /*1fc0*/  SHF.R.U32.HI R22, RZ, R7, R22 ;  /* 0x00000007ff167219 */ /* 0x000fe40000011616 */
[----:B---3--:R-:W-:-:S02]  /*1fd0*/  ISETP.NE.AND P1, PT, R18, 0x1, PT ;  /* 0x000000011200780c */ /* 0x008fc40003f25270 */
[----:B------:R-:W-:Y:S02]  /*1fe0*/  SEL R5, R11, R16, !P0 ;  /* 0x000000100b057207 */ /* 0x000fe40004000000 */
[----:B------:R-:W-:Y:S02]  /*1ff0*/  SEL R19, R9, R20, !P1 ;  /* 0x0000001409137207 */ /* 0x000fe40004800000 */
[----:B------:R-:W-:Y:S01]  /*2000*/  SEL R7, R13, R22, !P1 ;  /* 0x000000160d077207 */ /* 0x000fe20004800000 */
[----:B----4-:R-:W-:-:S04]  /*2010*/  IMAD.HI.U32 R20, R17, R2, RZ ;  /* 0x0000000211147227 */ /* 0x010fc800078e00ff */
[----:B------:R-:W-:Y:S01]  /*2020*/  IMAD.HI.U32 R6, R19, R2, RZ ;  /* 0x0000000213067227 */ /* 0x000fe200078e00ff */
[----:B------:R-:W-:-:S04]  /*2030*/  @P3 SHF.R.U32.HI R17, RZ, R3, R20 ;  /* 0x00000003ff113219 */ /* 0x000fc80000011614 */
        /* <DEDUP_REMOVED lines=8> */
[----:B------:R-:W-:-:S04]  /*20c0*/  @!P0 IMAD.HI.U32 R16, R7, R2, RZ ;  /* 0x0000000207108227 */ /* 0x000fc800078e00ff */
[----:B------:R-:W-:Y:S01]  /*20d0*/  IMAD.MOV R2, RZ, RZ, -R6 ;  /* 0x000000ffff027224 */ /* 0x000fe200078e0a06 */
[----:B------:R-:W-:-:S03]  /*20e0*/  @!P0 SHF.R.U32.HI R16, RZ, R3, R16 ;  /* 0x00000003ff108219 */ /* 0x000fc60000011610 */
[----:B------:R-:W-:Y:S01]  /*20f0*/  IMAD R2, R26, R2, R5 ;  /* 0x000000021a027224 */ /* 0x000fe200078e0205 */
[----:B------:R-:W-:Y:S02]  /*2100*/  @!P0 SEL R3, R7, R16, !P3 ;  /* 0x0000001007038207 */ /* 0x000fe40005800000 */
[----:B------:R-:W-:-:S03]  /*2110*/  IADD3 R16, PT, PT, -R5, RZ, RZ ;  /* 0x000000ff05107210 */ /* 0x000fc60007ffe1ff */
[--C-:B------:R-:W-:Y:S02]  /*2120*/  @!P0 IMAD.IADD R6, R6, 0x1, -R3.reuse ;  /* 0x0000000106068824 */ /* 0x100fe400078e0a03 */
[----:B------:R-:W-:Y:S01]  /*2130*/  @!P0 IMAD R3, R2, R19, R3 ;  /* 0x0000001302038224 */ /* 0x000fe200078e0203 */
[----:B------:R-:W-:Y:S01]  /*2140*/  IADD3 R2, PT, PT, -R7, RZ, RZ ;  /* 0x000000ff07027210 */ /* 0x000fe20007ffe1ff */
[----:B------:R-:W-:Y:S02]  /*2150*/  @!P0 IMAD R5, R26, R6, R7 ;  /* 0x000000061a058224 */ /* 0x000fe400078e0207 */
[----:B------:R-:W-:Y:S02]  /*2160*/  IMAD R11, R4, R16, R11 ;  /* 0x00000010040b7224 */ /* 0x000fe400078e020b */
[----:B------:R-:W-:Y:S02]  /*2170*/  @!P0 IMAD.MOV.U32 R7, RZ, RZ, R3 ;  /* 0x000000ffff078224 */ /* 0x000fe400078e0003 */
[----:B------:R-:W-:-:S02]  /*2180*/  IMAD R2, R18, R2, R13 ;  /* 0x0000000212027224 */ /* 0x000fc400078e020d */
[----:B------:R-:W-:Y:S02]  /*2190*/  IMAD R11, R5, R4, R11 ;  /* 0x00000004050b7224 */ /* 0x000fe400078e020b */
[----:B------:R-:W-:Y:S02]  /*21a0*/  IMAD R13, R7, R18, R2 ;  /* 0x00000012070d7224 */ /* 0x000fe400078e0202 */
.L_x_33:
[----:B------:R-:W1:Y:S02]  /*21b0*/  LDCU UR8, c[0x0][0xb30] ;  /* 0x00016600ff0877ac */ /* 0x000e640008000800 */
[----:B-1----:R-:W-:-:S09]  /*21c0*/  UISETP.NE.AND UP0, UPT, UR8, 0x1, UPT ;  /* 0x000000010800788c */ /* 0x002fd2000bf05270 */
[----:B------:R-:W-:Y:S05]  /*21d0*/  BRA.U UP0, `(.L_x_34) ;  /* 0x0000000100407547 */ /* 0x000fea000b800000 */
[----:B------:R-:W1:Y:S08]  /*21e0*/  LDC.64 R4, c[0x0][0xb10] ;  /* 0x0002c400ff047b82 */ /* 0x000e700000000a00 */
[----:B------:R-:W2:Y:S08]  /*21f0*/  LDC.64 R2, c[0x0][0xb18] ;  /* 0x0002c600ff027b82 */ /* 0x000eb00000000a00 */
[----:B------:R-:W3:Y:S08]  /*2200*/  LDC R6, c[0x0][0xb20] ;  /* 0x0002c800ff067b82 */ /* 0x000ef00000000800 */
[----:B------:R-:W4:Y:S01]  /*2210*/  LDC R16, c[0x0][0xb0c] ;  /* 0x0002c300ff107b82 */ /* 0x000f220000000800 */
[----:B-1----:R-:W-:-:S05]  /*2220*/  IMAD.HI.U32 R4, R13, R4, RZ ;  /* 0x000000040d047227 */ /* 0x002fca00078e00ff */
[----:B------:R-:W-:Y:S01]  /*2230*/  SHF.R.U32.HI R4, RZ, R5, R4 ;  /* 0x00000005ff047219 */ /* 0x000fe20000011604 */
[----:B--2---:R-:W-:Y:S01]  /*2240*/  IMAD.HI.U32 R3, R11, R3, RZ ;  /* 0x000000030b037227 */ /* 0x004fe200078e00ff */
[----:B------:R-:W-:-:S04]  /*2250*/  ISETP.NE.AND P0, PT, R2, 0x1, PT ;  /* 0x000000010200780c */ /* 0x000fc80003f05270 */
[----:B---3--:R-:W-:-:S04]  /*2260*/  SHF.R.U32.HI R6, RZ, R6, R3 ;  /* 0x00000006ff067219 */ /* 0x008fc80000011603 */
[----:B------:R-:W-:Y:S02]  /*2270*/  SEL R3, R11, R6, !P0 ;  /* 0x000000060b037207 */ /* 0x000fe40004000000 */
[----:B----4-:R-:W-:-:S04]  /*2280*/  ISETP.NE.AND P1, PT, R16, 0x1, PT ;  /* 0x000000011000780c */ /* 0x010fc80003f25270 */
[----:B------:R-:W-:-:S05]  /*2290*/  SEL R4, R13, R4, !P1 ;  /* 0x000000040d047207 */ /* 0x000fca0004800000 */
[----:B------:R-:W-:Y:S02]  /*22a0*/  IMAD.IADD R5, R3, 0x1, -R4 ;  /* 0x0000000103057824 */ /* 0x000fe400078e0a04 */
[----:B------:R-:W-:Y:S02]  /*22b0*/  IMAD.IADD R3, R4, 0x1, -R3 ;  /* 0x0000000104037824 */ /* 0x000fe400078e0a03 */
[----:B------:R-:W-:Y:S02]  /*22c0*/  IMAD R13, R5, R16, R13 ;  /* 0x00000010050d7224 */ /* 0x000fe400078e020d */
[----:B------:R-:W-:-:S07]  /*22d0*/  IMAD R11, R3, R2, R11 ;  /* 0x00000002030b7224 */ /* 0x000fce00078e020b */
.L_x_34:
[----:B------:R-:W-:Y:S01]  /*22e0*/  VIADD R14, R14, 0x1 ;  /* 0x000000010e0e7836 */ /* 0x000fe20000000000 */
[----:B------:R-:W-:Y:S01]  /*22f0*/  PLOP3.LUT P1, PT, PT, PT, PT, 0x80, 0x8 ;  /* 0x000000000008781c */ /* 0x000fe20003f2f070 */
[----:B------:R-:W-:Y:S02]  /*2300*/  IMAD.IADD R21, R13, 0x1, R60 ;  /* 0x000000010d157824 */ /* 0x000fe400078e023c */
[----:B------:R-:W-:Y:S01]  /*2310*/  IMAD.IADD R20, R11, 0x1, R58 ;  /* 0x000000010b147824 */ /* 0x000fe200078e023a */
[----:B------:R-:W-:-:S04]  /*2320*/  ISETP.NE.AND P0, PT, R14, 0x2, PT ;  /* 0x000000020e00780c */ /* 0x000fc80003f05270 */
[----:B------:R-:W-:Y:S02]  /*2330*/  SEL R3, RZ, 0x1, P0 ;  /* 0x00000001ff037807 */ /* 0x000fe40000000000 */
[----:B------:R-:W-:Y:S02]  /*2340*/  SEL R14, R14, RZ, P0 ;  /* 0x000000ff0e0e7207 */ /* 0x000fe40000000000 */
[----:B------:R-:W-:Y:S01]  /*2350*/  LOP3.LUT R12, R12, R3, RZ, 0x3c, !PT ;  /* 0x000000030c0c7212 */ /* 0x000fe200078e3cff */
[----:B------:R-:W-:Y:S06]  /*2360*/  @P2 BRA `(.L_x_35) ;  /* 0xfffffff000982947 */ /* 0x000fec000383ffff */
[----:B------:R-:W-:Y:S01]  /*2370*/  UIADD3 UR4, UPT, UPT, UR4, 0x40, URZ ;  /* 0x0000004004047890 */ /* 0x000fe2000fffe0ff */
[----:B------:R-:W-:-:S03]  /*2380*/  SHF.L.U32 R3, R15, 0x1f, RZ ;  /* 0x0000001f0f037819 */ /* 0x000fc600000006ff */
[----:B------:R-:W-:-:S09]  /*2390*/  ULEA UR5, UR6, UR4, 0x3 ;  /* 0x0000000406057291 */ /* 0x000fd2000f8e18ff */
[----:B------:R-:W1:Y:S02]  /*23a0*/  SYNCS.PHASECHK.TRANS64.TRYWAIT P0, [UR5], R3 ;  /* 0x00000003ff0075a7 */ /* 0x000e640008001105 */
[----:B-1----:R-:W-:Y:S05]  /*23b0*/  @!P0 BRA `(.L_x_36) ;  /* 0x0000005c00b08947 */ /* 0x002fea0003800000 */
.L_x_140:
[----:B------:R-:W-:-:S04]  /*23c0*/  UIADD3 UR6, UPT, UPT, UR6, 0x1, URZ ;  /* 0x0000000106067890 */ /* 0x000fc8000fffe0ff */
[----:B------:R-:W-:-:S04]  /*23d0*/  UISETP.NE.AND UP0, UPT, UR6, 0x8, UPT ;  /* 0x000000080600788c */ /* 0x000fc8000bf05270 */
[----:B------:R-:W-:Y:S02]  /*23e0*/  USEL UR7, URZ, 0x1, UP0 ;  /* 0x00000001ff077887 */ /* 0x000fe40008000000 */
[----:B------:R-:W-:-:S04]  /*23f0*/  USEL UR6, UR6, URZ, UP0 ;  /* 0x000000ff06067287 */ /* 0x000fc80008000000 */
[----:B------:R-:W-:Y:S01]  /*2400*/  ULEA UR5, UR6, UR4, 0x3 ;  /* 0x0000000406057291 */ /* 0x000fe2000f8e18ff */
[----:B------:R-:W-:-:S04]  /*2410*/  LOP3.LUT R2, R15, UR7, RZ, 0x3c, !PT ;  /* 0x000000070f027c12 */ /* 0x000fc8000f8e3cff */
[----:B-1----:R-:W-:-:S04]  /*2420*/  SHF.L.U32 R3, R2, 0x1f, RZ ;  /* 0x0000001f02037819 */ /* 0x002fc800000006ff */
[----:B------:R-:W1:Y:S02]  /*2430*/  SYNCS.PHASECHK.TRANS64.TRYWAIT P0, [UR5], R3 ;  /* 0x00000003ff0075a7 */ /* 0x000e640008001105 */
[----:B-1----:R-:W-:Y:S05]  /*2440*/  @!P0 BRA `(.L_x_37) ;  /* 0x0000005c00a48947 */ /* 0x002fea0003800000 */
.L_x_142:
        /* <DEDUP_REMOVED lines=9> */
.L_x_144:
        /* <DEDUP_REMOVED lines=9> */
.L_x_146:
        /* <DEDUP_REMOVED lines=9> */
.L_x_148:
        /* <DEDUP_REMOVED lines=9> */
.L_x_150:
        /* <DEDUP_REMOVED lines=9> */
.L_x_152:
[----:B------:R-:W-:-:S04]  /*2720*/  UIADD3 UR6, UPT, UPT, UR6, 0x1, URZ ;  /* 0x0000000106067890 */ /* 0x000fc8000fffe0ff */
[----:B------:R-:W-:-:S04]  /*2730*/  UISETP.NE.AND UP0, UPT, UR6, 0x8, UPT ;  /* 0x000000080600788c */ /* 0x000fc8000bf05270 */
[----:B------:R-:W-:Y:S02]  /*2740*/  USEL UR5, URZ, 0x1, UP0 ;  /* 0x00000001ff057887 */ /* 0x000fe40008000000 */
[----:B------:R-:W-:-:S04]  /*2750*/  USEL UR6, UR6, URZ, UP0 ;  /* 0x000000ff06067287 */ /* 0x000fc80008000000 */
[----:B------:R-:W-:Y:S01]  /*2760*/  ULEA UR6, UR6, UR4, 0x3 ;  /* 0x0000000406067291 */ /* 0x000fe2000f8e18ff */
[----:B-1----:R-:W-:-:S04]  /*2770*/  LOP3.LUT R3, R2, UR5, RZ, 0x3c, !PT ;  /* 0x0000000502037c12 */ /* 0x002fc8000f8e3cff */
[----:B------:R-:W-:Y:S01]  /*2780*/  SHF.L.U32 R3, R3, 0x1f, RZ ;  /* 0x0000001f03037819 */ /* 0x000fe200000006ff */
[----:B----4-:R-:W-:-:S07]  /*2790*/  IMAD.U32 R0, RZ, RZ, UR6 ;  /* 0x00000006ff007e24 */ /* 0x010fce000f8e00ff */
.L_x_43:
[----:B-1----:R1:W2:Y:S02]  /*27a0*/  SYNCS.PHASECHK.TRANS64.TRYWAIT P0, [R0+URZ], R3 ;  /* 0x00000003000075a7 */ /* 0x0022a400080011ff */
[----:B--2---:R-:W-:Y:S05]  /*27b0*/  @!P0 NANOSLEEP.SYNCS 0x989680 ;  /* 0x009896800000895d */ /* 0x004fea0003900000 */
[----:B------:R-:W2:Y:S02]  /*27c0*/  @!P0 SYNCS.PHASECHK.TRANS64 P0, [R0+URZ], R3 ;  /* 0x00000003000085a7 */ /* 0x000ea400080010ff */
[----:B--2---:R-:W-:Y:S05]  /*27d0*/  @P0 EXIT ;  /* 0x000000000000094d */ /* 0x004fea0003800000 */
[----:B------:R-:W-:Y:S05]  /*27e0*/  BRA `(.L_x_43) ;  /* 0xfffffffc00ec7947 */ /* 0x000fea000383ffff */
.L_x_17:
[----:B------:R-:W-:-:S04]  /*27f0*/  UISETP.NE.AND UP1, UPT, UR37, URZ, UPT ;  /* 0x000000ff2500728c */ /* 0x000fc8000bf25270 */
[----:B------:R-:W-:-:S09]  /*2800*/  UISETP.NE.OR UP1, UPT, UR8, 0x1, UP1 ;  /* 0x000000010800788c */ /* 0x000fd20008f25670 */
[----:B------:R-:W-:Y:S05]  /*2810*/  BRA.U UP1, `(.L_x_44) ;  /* 0x0000000501487547 */ /* 0x000fea000b800000 */
[----:B------:R-:W-:Y:S01]  /*2820*/  ISETP.NE.AND P2, PT, R2, RZ, PT ;  /* 0x000000ff0200720c */ /* 0x000fe20003f45270 */
[----:B------:R-:W-:Y:S01]  /*2830*/  IMAD.MOV.U32 R12, RZ, RZ, 0x1 ;  /* 0x00000001ff0c7424 */ /* 0x000fe200078e00ff */
[----:B------:R-:W-:Y:S02]  /*2840*/  CS2R R10, SRZ ;  /* 0x00000000000a7805 */ /* 0x000fe4000001ff00 */
[----:B------:R-:W-:Y:S01]  /*2850*/  CS2R R8, SRZ ;  /* 0x0000000000087805 */ /* 0x000fe2000001ff00 */
[----:B------:R-:W-:Y:S01]  /*2860*/  UMOV UR4, 0x400 ;  /* 0x0000040000047882 */ /* 0x000fe20000000000 */
[----:B------:R-:W-:Y:S01]  /*2870*/  UMOV UR6, URZ ;  /* 0x000000ff00067c82 */ /* 0x000fe20008000000 */
[----:B------:R-:W-:-:S12]  /*2880*/  ULEA UR37, UR37, UR4, 0x18 ;  /* 0x0000000425257291 */ /* 0x000fd8000f8ec0ff */
.L_x_48:
[----:B------:R-:W-:Y:S02]  /*2890*/  LEA R0, R8, UR37, 0x3 ;  /* 0x0000002508007c11 */ /* 0x000fe4000f8e18ff */
[----:B------:R-:W-:-:S03]  /*28a0*/  SHF.L.U32 R5, R9, 0x1f, RZ ;  /* 0x0000001f09057819 */ /* 0x000fc600000006ff */
[----:B------:R-:W-:Y:S01]  /*28b0*/  VIADD R4, R0, 0x140 ;  /* 0x0000014000047836 */ /* 0x000fe20000000000 */
[----:B------:R-:W1:Y:S02]  /*28c0*/  SYNCS.PHASECHK.TRANS64.TRYWAIT P0, [R0+URZ+0x130], R5 ;  /* 0x00013005000075a7 */ /* 0x000e6400080011ff */
[----:B-1----:R-:W-:Y:S05]  /*28d0*/  @!P0 BRA `(.L_x_45) ;  /* 0x0000005c00108947 */ /* 0x002fea0003800000 */
.L_x_153:
[----:B------:R-:W-:Y:S01]  /*28e0*/  ULEA UR5, UR6, UR37, 0x3 ;  /* 0x0000002506057291 */ /* 0x000fe2000f8e18ff */
[----:B------:R-:W-:Y:S02]  /*28f0*/  PRMT R4, RZ, 0x654, R4 ;  /* 0x00000654ff047816 */ /* 0x000fe40000000004 */
[----:B-1----:R-:W-:Y:S01]  /*2900*/  SHF.L.U32 R5, R12, 0x1f, RZ ;  /* 0x0000001f0c057819 */ /* 0x002fe200000006ff */
[----:B------:R-:W-:Y:S01]  /*2910*/  UIADD3 UR4, UPT, UPT, UR5, 0xd0, URZ ;  /* 0x000000d005047890 */ /* 0x000fe2000fffe0ff */
[----:B------:R1:W-:Y:S05]  /*2920*/  SYNCS.ARRIVE.TRANS64.RED.A1T0 RZ, [R4+URZ], RZ ;  /* 0x000000ff04ff79a7 */ /* 0x0003ea00081004ff */
[----:B------:R-:W-:Y:S01]  /*2930*/  IMAD.U32 R7, RZ, RZ, UR4 ;  /* 0x00000004ff077e24 */ /* 0x000fe2000f8e00ff */
[----:B------:R-:W2:Y:S04]  /*2940*/  SYNCS.PHASECHK.TRANS64.TRYWAIT P0, [UR5+0xe0], R5 ;  /* 0x0000e005ff0075a7 */ /* 0x000ea80008001105 */
[----:B------:R-:W-:Y:S01]  /*2950*/  PRMT R6, R2, 0x654, R7 ;  /* 0x0000065402067816 */ /* 0x000fe20000000007 */
[----:B-1----:R-:W-:Y:S01]  /*2960*/  @!P2 IMAD.MOV.U32 R4, RZ, RZ, 0x10 ;  /* 0x00000010ff04a424 */ /* 0x002fe200078e00ff */
[----:B--2---:R-:W-:Y:S06]  /*2970*/  @!P0 BRA `(.L_x_46) ;  /* 0x0000005800fc8947 */ /* 0x004fec0003800000 */
.L_x_155:
[----:B------:R-:W-:Y:S01]  /*2980*/  ULEA UR4, UR6, UR37, 0x4 ;  /* 0x0000002506047291 */ /* 0x000fe2000f8e20ff */
[----:B------:R-:W-:Y:S01]  /*2990*/  SEL R3, R6, R3, !P2 ;  /* 0x0000000306037207 */ /* 0x000fe20005000000 */
[----:B------:R-:W-:Y:S01]  /*29a0*/  UIADD3 UR5, UPT, UPT, UR5, 0xd0, URZ ;  /* 0x000000d005057890 */ /* 0x000fe2000fffe0ff */
[----:B-1----:R-:W-:Y:S01]  /*29b0*/  LEA R0, R11, UR37, 0x3 ;  /* 0x000000250b007c11 */ /* 0x002fe2000f8e18ff */
[----:B------:R-:W-:Y:S01]  /*29c0*/  UIADD3 UR4, UPT, UPT, UR4, 0x160, URZ ;  /* 0x0000016004047890 */ /* 0x000fe2000fffe0ff */
[----:B------:R-:W-:Y:S01]  /*29d0*/  SHF.L.U32 R5, R10, 0x1f, RZ ;  /* 0x0000001f0a057819 */ /* 0x000fe200000006ff */
[----:B------:R1:W-:Y:S01]  /*29e0*/  @!P2 SYNCS.ARRIVE.TRANS64.RED RZ, [R3+URZ], R4 ;  /* 0x0000000403ffa9a7 */ /* 0x0003e200080004ff */
[----:B------:R-:W-:Y:S01]  /*29f0*/  UIADD3 UR6, UPT, UPT, UR6, 0x1, URZ ;  /* 0x0000000106067890 */ /* 0x000fe2000fffe0ff */
[----:B------:R-:W-:-:S03]  /*2a00*/  VIADD R8, R8, 0x1 ;  /* 0x0000000108087836 */ /* 0x000fc60000000000 */
[----:B------:R-:W-:Y:S02]  /*2a10*/  UISETP.NE.AND UP0, UPT, UR6, 0x2, UPT ;  /* 0x000000020600788c */ /* 0x000fe4000bf05270 */
[----:B------:R-:W-:Y:S06]  /*2a20*/  UGETNEXTWORKID.BROADCAST [UR4], [UR5] ;  /* 0x00000000040073ca */ /* 0x000fec0008000100 */
[----:B------:R-:W-:Y:S01]  /*2a30*/  USEL UR4, URZ, 0x1, UP0 ;  /* 0x00000001ff047887 */ /* 0x000fe20008000000 */
[----:B------:R-:W-:Y:S01]  /*2a40*/  ISETP.NE.AND P0, PT, R8, 0x2, PT ;  /* 0x000000020800780c */ /* 0x000fe20003f05270 */
[----:B------:R-:W-:Y:S01]  /*2a50*/  USEL UR6, UR6, URZ, UP0 ;  /* 0x000000ff06067287 */ /* 0x000fe20008000000 */
[----:B------:R-:W2:Y:S03]  /*2a60*/  SYNCS.PHASECHK.TRANS64.TRYWAIT P1, [R0+URZ+0xd0], R5 ;  /* 0x0000d005000075a7 */ /* 0x000ea600080211ff */
[----:B------:R-:W-:Y:S01]  /*2a70*/  LOP3.LUT R12, R12, UR4, RZ, 0x3c, !PT ;  /* 0x000000040c0c7c12 */ /* 0x000fe2000f8e3cff */
[----:B-12---:R-:W-:Y:S07]  /*2a80*/  @!P1 BRA `(.L_x_47) ;  /* 0x0000005800d09947 */ /* 0x006fee0003800000 */
.L_x_156:
[C---:B------:R-:W-:Y:S01]  /*2a90*/  LEA R4, R11.reuse, UR37, 0x4 ;  /* 0x000000250b047c11 */ /* 0x040fe2000f8e20ff */
[----:B-1----:R-:W-:Y:S01]  /*2aa0*/  VIADD R0, R0, 0xe0 ;  /* 0x000000e000007836 */ /* 0x002fe20000000000 */
[----:B------:R-:W-:Y:S01]  /*2ab0*/  SEL R8, R8, RZ, P0 ;  /* 0x000000ff08087207 */ /* 0x000fe20000000000 */
[----:B------:R-:W-:-:S03]  /*2ac0*/  VIADD R11, R11, 0x1 ;  /* 0x000000010b0b7836 */ /* 0x000fc60000000000 */
[----:B------:R-:W1:Y:S01]  /*2ad0*/  LDS.128 R4, [R4+0x160] ;  /* 0x0001600004047984 */ /* 0x000e620000000c00 */
[----:B------:R-:W-:Y:S02]  /*2ae0*/  PRMT R0, RZ, 0x654, R0 ;  /* 0x00000654ff007816 */ /* 0x000fe40000000000 */
[C---:B------:R-:W-:Y:S01]  /*2af0*/  ISETP.NE.AND P1, PT, R11.reuse, 0x2, PT ;  /* 0x000000020b00780c */ /* 0x040fe20003f25270 */
[----:B------:R-:W-:Y:S01]  /*2b00*/  @!PT LDS RZ, [RZ] ;  /* 0x00000000fffff984 */ /* 0x000fe20000000800 */
[----:B------:R-:W-:Y:S01]  /*2b10*/  @!PT LDS RZ, [RZ] ;  /* 0x00000000fffff984 */ /* 0x000fe20000000800 */
[----:B------:R-:W-:Y:S01]  /*2b20*/  @!PT LDS RZ, [RZ] ;  /* 0x00000000fffff984 */ /* 0x000fe20000000800 */
[----:B------:R-:W-:Y:S01]  /*2b30*/  @!PT LDS RZ, [RZ] ;  /* 0x00000000fffff984 */ /* 0x000fe20000000800 */
[----:B------:R2:W-:Y:S06]  /*2b40*/  MEMBAR.ALL.CTA ;  /* 0x0000000000007992 */ /* 0x0005ec0000008000 */
[----:B--2---:R-:W2:Y:S01]  /*2b50*/  FENCE.VIEW.ASYNC.S ;  /* 0x00000000000073c6 */ /* 0x004ea20000000000 */
[----:B------:R-:W-:Y:S01]  /*2b60*/  SEL R11, R11, RZ, P1 ;  /* 0x000000ff0b0b7207 */ /* 0x000fe20000800000 */
[----:B--2---:R2:W-:Y:S01]  /*2b70*/  SYNCS.ARRIVE.TRANS64.RED.A1T0 RZ, [R0+URZ], RZ ;  /* 0x000000ff00ff79a7 */ /* 0x0045e200081004ff */
[----:B-1----:R-:W-:-:S02]  /*2b80*/  LOP3.LUT P3, RZ, R6, 0x1, RZ, 0xc0, !PT ;  /* 0x0000000106ff7812 */ /* 0x002fc4000786c0ff */
[----:B------:R-:W-:-:S04]  /*2b90*/  SEL R5, RZ, 0x1, P1 ;  /* 0x00000001ff057807 */ /* 0x000fc80000800000 */
[----:B------:R-:W-:Y:S02]  /*2ba0*/  LOP3.LUT R10, R10, R5, RZ, 0x3c, !PT ;  /* 0x000000050a0a7212 */ /* 0x000fe400078e3cff */
[----:B--2---:R-:W-:-:S04]  /*2bb0*/  SEL R0, RZ, 0x1, P0 ;  /* 0x00000001ff007807 */ /* 0x004fc80000000000 */
[----:B------:R-:W-:Y:S01]  /*2bc0*/  LOP3.LUT R9, R9, R0, RZ, 0x3c, !PT ;  /* 0x0000000009097212 */ /* 0x000fe200078e3cff */
[----:B------:R-:W-:Y:S06]  /*2bd0*/  @P3 BRA `(.L_x_48) ;  /* 0xfffffffc002c3947 */ /* 0x000fec000383ffff */
[----:B------:R-:W-:Y:S01]  /*2be0*/  ULEA UR5, UR6, UR37, 0x3 ;  /* 0x0000002506057291 */ /* 0x000fe2000f8e18ff */
[----:B------:R-:W-:-:S08]  /*2bf0*/  SHF.L.U32 R3, R12, 0x1f, RZ ;  /* 0x0000001f0c037819 */ /* 0x000fd000000006ff */
[----:B------:R-:W1:Y:S02]  /*2c00*/  SYNCS.PHASECHK.TRANS64 P0, [UR5+0xe0], R3 ;  /* 0x0000e003ff0075a7 */ /* 0x000e640008001005 */
[----:B-1----:R-:W-:Y:S05]  /*2c10*/  @P0 BRA `(.L_x_49) ;  /* 0x0000000000080947 */ /* 0x002fea0003800000 */
[----:B------:R-:W1:Y:S02]  /*2c20*/  SYNCS.PHASECHK.TRANS64.TRYWAIT P0, [UR5+0xe0], R3 ;  /* 0x0000e003ff0075a7 */ /* 0x000e640008001105 */
[----:B-1----:R-:W-:Y:S05]  /*2c30*/  @!P0 BRA `(.L_x_50) ;  /* 0x0000005800788947 */ /* 0x002fea0003800000 */
.L_x_49:
[----:B------:R-:W-:-:S04]  /*2c40*/  UIADD3 UR4, UPT, UPT, UR6, 0x1, URZ ;  /* 0x0000000106047890 */ /* 0x000fc8000fffe0ff */
[----:B------:R-:W-:-:S04]  /*2c50*/  UISETP.NE.AND UP0, UPT, UR4, 0x2, UPT ;  /* 0x000000020400788c */ /* 0x000fc8000bf05270 */
[----:B------:R-:W-:Y:S02]  /*2c60*/  USEL UR7, URZ, 0x1, UP0 ;  /* 0x00000001ff077887 */ /* 0x000fe40008000000 */
[----:B------:R-:W-:-:S04]  /*2c70*/  USEL UR4, UR4, URZ, UP0 ;  /* 0x000000ff04047287 */ /* 0x000fc80008000000 */
[----:B------:R-:W-:Y:S01]  /*2c80*/  ULEA UR4, UR4, UR37, 0x3 ;  /* 0x0000002504047291 */ /* 0x000fe2000f8e18ff */
[----:B-1----:R-:W-:-:S04]  /*2c90*/  LOP3.LUT R3, R12, UR7, RZ, 0x3c, !PT ;  /* 0x000000070c037c12 */ /* 0x002fc8000f8e3cff */
[----:B------:R-:W-:-:S04]  /*2ca0*/  SHF.L.U32 R0, R3, 0x1f, RZ ;  /* 0x0000001f03007819 */ /* 0x000fc800000006ff */
[----:B------:R-:W1:Y:S02]  /*2cb0*/  SYNCS.PHASECHK.TRANS64 P0, [UR4+0xe0], R0 ;  /* 0x0000e000ff0075a7 */ /* 0x000e640008001004 */
[----:B-1----:R-:W-:Y:S05]  /*2cc0*/  @P0 EXIT ;  /* 0x000000000000094d */ /* 0x002fea0003800000 */
[----:B------:R-:W-:Y:S02]  /*2cd0*/  SHF.L.U32 R3, R3, 0x1f, RZ ;  /* 0x0000001f03037819 */ /* 0x000fe400000006ff */
[----:B------:R-:W-:-:S07]  /*2ce0*/  MOV R0, UR4 ;  /* 0x0000000400007c02 */ /* 0x000fce0008000f00 */
.L_x_51:
[----:B-1----:R1:W2:Y:S02]  /*2cf0*/  SYNCS.PHASECHK.TRANS64.TRYWAIT P0, [R0+URZ+0xe0], R3 ;  /* 0x0000e003000075a7 */ /* 0x0022a400080011ff */
[----:B--2---:R-:W-:Y:S05]  /*2d00*/  @!P0 NANOSLEEP.SYNCS 0x989680 ;  /* 0x009896800000895d */ /* 0x004fea0003900000 */
[----:B------:R-:W2:Y:S02]  /*2d10*/  @!P0 SYNCS.PHASECHK.TRANS64 P0, [R0+URZ+0xe0], R3 ;  /* 0x0000e003000085a7 */ /* 0x000ea400080010ff */
[----:B--2---:R-:W-:Y:S05]  /*2d20*/  @P0 EXIT ;  /* 0x000000000000094d */ /* 0x004fea0003800000 */
[----:B------:R-:W-:Y:S05]  /*2d30*/  BRA `(.L_x_51) ;  /* 0xfffffffc00ec7947 */ /* 0x000fea000383ffff */
.L_x_44:
[----:B------:R-:W-:-:S09]  /*2d40*/  UISETP.NE.AND UP1, UPT, UR8, URZ, UPT ;  /* 0x000000ff0800728c */ /* 0x000fd2000bf25270 */
[----:B------:R-:W-:Y:S05]  /*2d50*/  BRA.U UP1, `(.L_x_52) ;  /* 0x0000000d01cc7547 */ /* 0x000fea000b800000 */
[----:B------:R-:W-:Y:S01]  /*2d60*/  UMOV UR4, 0x40 ;  /* 0x0000004000047882 */ /* 0x000fe20000000000 */
[----:B------:R-:W-:Y:S01]  /*2d70*/  NOP ;  /* 0x0000000000007918 */ /* 0x000fe20000000000 */
[----:B------:R-:W-:Y:S01]  /*2d80*/  ULEA UR4, UR37, UR4, 0x18 ;  /* 0x0000000425047291 */ /* 0x000fe2000f8ec0ff */
[----:B------:R-:W-:Y:S02]  /*2d90*/  UMOV UR5, 0x400 ;  /* 0x0000040000057882 */ /* 0x000fe40000000000 */
[----:B------:R-:W-:-:S06]  /*2da0*/  ULEA UR37, UR37, UR5, 0x18 ;  /* 0x0000000525257291 */ /* 0x000fcc000f8ec0ff */
[----:B------:R-:W1:Y:S02]  /*2db0*/  LDS.U8 R0, [UR4+0x1c] ;  /* 0x00001c04ff007984 */ /* 0x000e640008000000 */
[----:B-1----:R-:W-:-:S13]  /*2dc0*/  ISETP.NE.AND P0, PT, R0, RZ, PT ;  /* 0x000000ff0000720c */ /* 0x002fda0003f05270 */
[----:B------:R-:W-:Y:S05]  /*2dd0*/  @P0 BRA `(.L_x_53) ;  /* 0x0000000000580947 */ /* 0x000fea0003800000 */
[----:B------:R-:W-:-:S13]  /*2de0*/  ELECT P0, URZ, PT ;  /* 0x0000000000ff782f */ /* 0x000fda0003800000 */
[----:B------:R-:W-:Y:S05]  /*2df0*/  @!P0 BRA `(.L_x_54) ;  /* 0x0000000000608947 */ /* 0x000fea0003800000 */
[----:B------:R-:W-:Y:S01]  /*2e00*/  UMOV UR5, 0x10 ;  /* 0x0000001000057882 */ /* 0x000fe20000000000 */
[----:B------:R-:W-:Y:S01]  /*2e10*/  HFMA2 R0, -RZ, RZ, 0, 5.9604644775390625e-08 ;  /* 0x00000001ff007431 */ /* 0x000fe200000001ff */
[----:B------:R-:W-:-:S03]  /*2e20*/  MOV R2, 0xffff ;  /* 0x0000ffff00027802 */ /* 0x000fc60000000f00 */
[----:B------:R-:W-:Y:S04]  /*2e30*/  DEPBAR.LE SB1, 0x36 ;  /* 0x00009d800000791a */ /* 0x000fe80000000000 */
[----:B------:R-:W1:Y:S02]  /*2e40*/  UTCATOMSWS.FIND_AND_SET.ALIGN UP0, UR5, UR5 ;  /* 0x00000005000575e3 */ /* 0x000e640008000800 */
[----:B-1----:R-:W-:Y:S01]  /*2e50*/  MOV R3, UR5 ;  /* 0x0000000500037c02 */ /* 0x002fe20008000f00 */
[----:B------:R-:W-:Y:S06]  /*2e60*/  BRA.U UP0, `(.L_x_55) ;  /* 0x0000000100187547 */ /* 0x000fec000b800000 */
.L_x_56:
[----:B------:R-:W-:Y:S05]  /*2e70*/  NANOSLEEP 0x64 ;  /* 0x000000640000795d */ /* 0x000fea0003800000 */
[----:B------:R-:W-:-:S05]  /*2e80*/  UMOV UR5, 0x10 ;  /* 0x0000001000057882 */ /* 0x000fca0000000000 */
[----:B------:R-:W-:Y:S04]  /*2e90*/  DEPBAR.LE SB1, 0x36 ;  /* 0x00009d800000791a */ /* 0x000fe80000000000 */
[----:B------:R-:W1:Y:S02]  /*2ea0*/  UTCATOMSWS.FIND_AND_SET.ALIGN UP0, UR5, UR5 ;  /* 0x00000005000575e3 */ /* 0x000e640008000800 */
[----:B-1----:R-:W-:Y:S01]  /*2eb0*/  MOV R3, UR5 ;  /* 0x0000000500037c02 */ /* 0x002fe20008000f00 */
[----:B------:R-:W-:Y:S05]  /*2ec0*/  BRA.U !UP0, `(.L_x_56) ;  /* 0xfffffffd08e87547 */ /* 0x000fea000b83ffff */
.L_x_55:
[-C--:B------:R-:W-:Y:S02]  /*2ed0*/  SHF.L.U32 R2, R2, R3.reuse, RZ ;  /* 0x0000000302027219 */ /* 0x080fe400000006ff */
[----:B------:R-:W-:Y:S01]  /*2ee0*/  SHF.L.U32 R0, R0, R3, RZ ;  /* 0x0000000300007219 */ /* 0x000fe200000006ff */
[----:B------:R-:W-:Y:S02]  /*2ef0*/  IMAD.SHL.U32 R3, R3, 0x20, RZ ;  /* 0x0000002003037824 */ /* 0x000fe400078e00ff */
[----:B------:R1:W-:Y:S04]  /*2f00*/  ATOMS.OR RZ, [UR4+0x14], R2 ;  /* 0x00001402ffff798c */ /* 0x0003e8000b000004 */
[----:B------:R1:W-:Y:S04]  /*2f10*/  ATOMS.OR RZ, [UR4+0x18], R0 ;  /* 0x00001800ffff798c */ /* 0x0003e8000b000004 */
[----:B------:R1:W-:Y:S01]  /*2f20*/  STS [UR37+0x180], R3 ;  /* 0x00018003ff007988 */ /* 0x0003e20008000825 */
[----:B------:R-:W-:Y:S05]  /*2f30*/  BRA `(.L_x_54) ;  /* 0x0000000000107947 */ /* 0x000fea0003800000 */
.L_x_53:
[----:B------:R-:W-:Y:S02]  /*2f40*/  MOV R0, 0xffffffff ;  /* 0xffffffff00007802 */ /* 0x000fe40000000f00 */
[----:B------:R-:W-:-:S03]  /*2f50*/  MOV R2, 0x2f80 ;  /* 0x00002f8000027802 */ /* 0x000fc60000000f00 */
[----:B------:R1:W-:Y:S04]  /*2f60*/  STS [UR37+0x180], R0 ;  /* 0x00018000ff007988 */ /* 0x0003e80008000825 */
[----:B-1-3-5:R-:W-:Y:S05]  /*2f70*/  CALL.REL.NOINC `($__internal_1_$__cuda_sm10x_tcgen05_guardrail_trap_phase_invalid_during_alloc) ;  /* 0x0000005c00c07944 */ /* 0x02afea0003c00000 */
.L_x_54:
[----:B------:R-:W-:Y:S05]  /*2f80*/  WARPSYNC.ALL ;  /* 0x0000000000007948 */ /* 0x000fea0003800000 */
[----:B------:R-:W2:Y:S01]  /*2f90*/  S2UR UR5, SR_CgaCtaId ;  /* 0x00000000000579c3 */ /* 0x000ea20000008800 */
[----:B------:R-:W-:Y:S01]  /*2fa0*/  UMOV UR4, 0x400 ;  /* 0x0000040000047882 */ /* 0x000fe20000000000 */
[----:B------:R-:W-:-:S06]  /*2fb0*/  NOP ;  /* 0x0000000000007918 */ /* 0x000fcc0000000000 */
[----:B------:R-:W-:Y:S06]  /*2fc0*/  BAR.ARV 0x6, 0xa0 ;  /* 0x0182800000007b1d */ /* 0x000fec0000002000 */
[----:B------:R-:W4:Y:S01]  /*2fd0*/  LDCU UR7, c[0x0][0x38c] ;  /* 0x00007180ff0777ac */ /* 0x000f220008000800 */
[----:B------:R-:W-:Y:S01]  /*2fe0*/  IMAD.MOV.U32 R11, RZ, RZ, 0x1 ;  /* 0x00000001ff0b7424 */ /* 0x000fe200078e00ff */
[----:B------:R-:W-:Y:S01]  /*2ff0*/  CS2R R8, SRZ ;  /* 0x0000000000087805 */ /* 0x000fe2000001ff00 */
[----:B------:R-:W-:Y:S01]  /*3000*/  IMAD.MOV.U32 R10, RZ, RZ, RZ ;  /* 0x000000ffff0a7224 */ /* 0x000fe200078e00ff */
[----:B------:R-:W3:Y:S01]  /*3010*/  LDCU UR6, c[0x0][0x38c] ;  /* 0x00007180ff0677ac */ /* 0x000ee20008000800 */
[----:B------:R-:W-:Y:S01]  /*3020*/  UMOV UR15, URZ ;  /* 0x000000ff000f7c82 */ /* 0x000fe20008000000 */
[----:B------:R-:W-:Y:S01]  /*3030*/  UMOV UR14, URZ ;  /* 0x000000ff000e7c82 */ /* 0x000fe20008000000 */
[----:B--2---:R-:W-:Y:S01]  /*3040*/  ULEA UR5, UR5, UR4, 0x18 ;  /* 0x0000000405057291 */ /* 0x004fe2000f8ec0ff */
[----:B------:R-:W-:Y:S01]  /*3050*/  UMOV UR24, 0x0 ;  /* 0x0000000000187882 */ /* 0x000fe20000000000 */
[----:B------:R-:W-:-:S02]  /*3060*/  UMOV UR25, 0x4200490 ;  /* 0x0420049000197882 */ /* 0x000fc40000000000 */
[----:B------:R-:W-:Y:S02]  /*3070*/  UIADD3 UR10, UPT, UPT, UR5, 0x4400, URZ ;  /* 0x00004400050a7890 */ /* 0x000fe4000fffe0ff */
[----:B------:R-:W-:Y:S02]  /*3080*/  UIADD3 UR11, UPT, UPT, UR5, 0x14400, URZ ;  /* 0x00014400050b7890 */ /* 0x000fe4000fffe0ff */
[----:B----4-:R-:W-:Y:S01]  /*3090*/  UIADD3 UR7, UPT, UPT, UR7, 0x3f, URZ ;  /* 0x0000003f07077890 */ /* 0x010fe2000fffe0ff */
[----:B-1----:R-:W1:Y:S01]  /*30a0*/  LDS R0, [UR5+0x180] ;  /* 0x00018005ff007984 */ /* 0x002e620008000800 */
[----:B------:R-:W-:Y:S02]  /*30b0*/  USHF.R.U32.HI UR10, URZ, 0x4, UR10 ;  /* 0x00000004ff0a7899 */ /* 0x000fe4000801160a */
[----:B------:R-:W-:Y:S02]  /*30c0*/  USHF.R.S32.HI UR4, URZ, 0x1f, UR7 ;  /* 0x0000001fff047899 */ /* 0x000fe40008011407 */
[----:B------:R-:W-:-:S02]  /*30d0*/  USHF.R.U32.HI UR11, URZ, 0x4, UR11 ;  /* 0x00000004ff0b7899 */ /* 0x000fc4000801160b */
[----:B------:R-:W-:Y:S02]  /*30e0*/  ULEA.HI UR4, UR4, UR7, URZ, 0x6 ;  /* 0x0000000704047291 */ /* 0x000fe4000f8f30ff */
[----:B------:R-:W-:Y:S02]  /*30f0*/  ULOP3.LUT UR10, UR10, 0x3fff, URZ, 0xc0, !UPT ;  /* 0x00003fff0a0a7892 */ /* 0x000fe4000f8ec0ff */
[----:B------:R-:W-:Y:S02]  /*3100*/  USHF.R.S32.HI UR4, URZ, 0x6, UR4 ;  /* 0x00000006ff047899 */ /* 0x000fe40008011404 */
[----:B------:R-:W-:Y:S02]  /*3110*/  ULOP3.LUT UR11, UR11, 0x3fff, URZ, 0xc0, !UPT ;  /* 0x00003fff0b0b7892 */ /* 0x000fe4000f8ec0ff */
[----:B------:R-:W-:Y:S01]  /*3120*/  UISETP.LT.AND UP0, UPT, UR4, 0x1, UPT ;  /* 0x000000010400788c */ /* 0x000fe2000bf01270 */
[----:B------:R-:W-:Y:S01]  /*3130*/  UMOV UR22, 0x0 ;  /* 0x0000000000167882 */ /* 0x000fe20000000000 */
[----:B------:R-:W-:-:S02]  /*3140*/  UMOV UR23, 0x4200490 ;  /* 0x0420049000177882 */ /* 0x000fc40000000000 */
[----:B------:R-:W-:Y:S02]  /*3150*/  USEL UR9, UR4, 0x1, !UP0 ;  /* 0x0000000104097887 */ /* 0x000fe4000c000000 */
[----:B------:R-:W-:Y:S02]  /*3160*/  ULOP3.LUT UR10, UR10, 0x10000, URZ, 0xfc, !UPT ;  /* 0x000100000a0a7892 */ /* 0x000fe4000f8efcff */
[----:B------:R-:W-:Y:S02]  /*3170*/  ULOP3.LUT UR11, UR11, 0x10000, URZ, 0xfc, !UPT ;  /* 0x000100000b0b7892 */ /* 0x000fe4000f8efcff */
[----:B------:R-:W-:Y:S02]  /*3180*/  UIADD3 UR9, UPT, UPT, -UR9, URZ, URZ ;  /* 0x000000ff09097290 */ /* 0x000fe4000fffe1ff */
[----:B---3--:R-:W-:Y:S01]  /*3190*/  UISETP.GE.AND UP3, UPT, UR6, 0x1, UPT ;  /* 0x000000010600788c */ /* 0x008fe2000bf66270 */
[----:B------:R-:W-:Y:S01]  /*31a0*/  UMOV UR20, 0x0 ;  /* 0x0000000000147882 */ /* 0x000fe20000000000 */
[----:B------:R-:W-:Y:S01]  /*31b0*/  UMOV UR21, 0x4200490 ;  /* 0x0420049000157882 */ /* 0x000fe20000000000 */
[----:B------:R-:W-:Y:S01]  /*31c0*/  UMOV UR18, 0x0 ;  /* 0x0000000000127882 */ /* 0x000fe20000000000 */
[----:B------:R-:W-:Y:S01]  /*31d0*/  UMOV UR19, 0x4200490 ;  /* 0x0420049000137882 */ /* 0x000fe20000000000 */
[----:B-1----:R-:W-:-:S15]  /*31e0*/  R2UR UR16, R0 ;  /* 0x00000000001072ca */ /* 0x002fde00000e0000 */
.L_x_63:
[----:B------:R-:W-:Y:S02]  /*31f0*/  LEA R0, R10, UR5, 0x3 ;  /* 0x000000050a007c11 */ /* 0x000fe4000f8e18ff */
[----:B------:R-:W-:Y:S02]  /*3200*/  SHF.L.U32 R5, R9, 0x1f, RZ ;  /* 0x0000001f09057819 */ /* 0x000fe400000006ff */
[----:B------:R-:W-:Y:S01]  /*3210*/  PLOP3.LUT P0, PT, PT, PT, UP3, 0x80, 0x8 ;  /* 0x000000000008781c */ /* 0x000fe20003f0f038 */
[----:B------:R-:W-:Y:S01]  /*3220*/  VIADD R3, R0, 0xe0 ;  /* 0x000000e000037836 */ /* 0x000fe20000000000 */
[----:B-1----:R-:W1:Y:S02]  /*3230*/  SYNCS.PHASECHK.TRANS64.TRYWAIT P1, [R0+URZ+0xd0], R5 ;  /* 0x0000d005000075a7 */ /* 0x002e6400080211ff */
[----:B-1-3--:R-:W-:Y:S09]  /*3240*/  @!P1 BRA `(.L_x_57) ;  /* 0x00000054000c9947 */ /* 0x00aff20003800000 */
.L_x_158:
[----:B------:R-:W-:Y:S01]  /*3250*/  LEA R4, R10, UR5, 0x4 ;  /* 0x000000050a047c11 */ /* 0x000fe2000f8e20ff */
[----:B------:R-:W-:Y:S01]  /*3260*/  @UP3 ULEA UR6, UR14, UR5, 0x3 ;  /* 0x000000050e063291 */ /* 0x000fe2000f8e18ff */
[----:B------:R-:W-:Y:S01]  /*3270*/  PLOP3.LUT P2, PT, PT, PT, PT, 0x80, 0x8 ;  /* 0x000000000008781c */ /* 0x000fe20003f4f070 */
[----:B------:R-:W-:Y:S01]  /*3280*/  ULEA UR7, UR15, UR5, 0x3 ;  /* 0x000000050f077291 */ /* 0x000fe2000f8e18ff */
[----:B------:R-:W-:Y:S02]  /*3290*/  PRMT R3, RZ, 0x654, R3 ;  /* 0x00000654ff037816 */ /* 0x000fe40000000003 */
[----:B-1----:R-:W1:Y:S01]  /*32a0*/  LDS.128 R4, [R4+0x160] ;  /* 0x0001600004047984 */ /* 0x002e620000000c00 */
[----:B------:R-:W-:Y:S02]  /*32b0*/  @P0 SHF.L.U32 R2, R8, 0x1f, RZ ;  /* 0x0000001f08020819 */ /* 0x000fe400000006ff */
[----:B------:R-:W-:Y:S01]  /*32c0*/  SHF.L.U32 R0, R11, 0x1f, RZ ;  /* 0x0000001f0b007819 */ /* 0x000fe200000006ff */
[----:B------:R-:W-:Y:S01]  /*32d0*/  @!PT LDS RZ, [RZ] ;  /* 0x00000000fffff984 */ /* 0x000fe20000000800 */
[----:B------:R-:W-:Y:S01]  /*32e0*/  @!PT LDS RZ, [RZ] ;  /* 0x00000000fffff984 */ /* 0x000fe20000000800 */
[----:B------:R-:W-:Y:S01]  /*32f0*/  @!PT LDS RZ, [RZ] ;  /* 0x00000000fffff984 */ /* 0x000fe20000000800 */
[----:B------:R-:W-:Y:S01]  /*3300*/  @!PT LDS RZ, [RZ] ;  /* 0x00000000fffff984 */ /* 0x000fe20000000800 */
[----:B------:R2:W-:Y:S06]  /*3310*/  MEMBAR.ALL.CTA ;  /* 0x0000000000007992 */ /* 0x0005ec0000008000 */
[----:B--2---:R-:W2:Y:S02]  /*3320*/  FENCE.VIEW.ASYNC.S ;  /* 0x00000000000073c6 */ /* 0x004ea40000000000 */
[----:B--2---:R2:W-:Y:S01]  /*3330*/  SYNCS.ARRIVE.TRANS64.RED.A1T0 RZ, [R3+URZ], RZ ;  /* 0x000000ff03ff79a7 */ /* 0x0045e200081004ff */
[----:B------:R2:W3:Y:S01]  /*3340*/  @P0 SYNCS.PHASECHK.TRANS64.TRYWAIT P2, [UR6], R2 ;  /* 0x00000002ff0005a7 */ /* 0x0004e20008041106 */
[----:B------:R-:W-:Y:S01]  /*3350*/  ULEA.HI UR6, UR15, UR15, URZ, 0x1 ;  /* 0x0000000f0f067291 */ /* 0x000fe2000f8f08ff */
[----:B-1----:R-:W-:-:S03]  /*3360*/  LOP3.LUT P1, RZ, R6, 0x1, RZ, 0xc0, !PT ;  /* 0x0000000106ff7812 */ /* 0x002fc6000782c0ff */
[----:B------:R-:W-:Y:S02]  /*3370*/  USHF.L.U32 UR8, UR6, 0x6, URZ ;  /* 0x0000000606087899 */ /* 0x000fe400080006ff */
[----:B------:R-:W-:Y:S02]  /*3380*/  ULOP3.LUT UR6, UR6, 0xffe, URZ, 0xc0, !UPT ;  /* 0x00000ffe06067892 */ /* 0x000fe4000f8ec0ff */
[----:B------:R-:W-:Y:S02]  /*3390*/  ULOP3.LUT UR8, UR8, 0xffffff80, URZ, 0xc0, !UPT ;  /* 0xffffff8008087892 */ /* 0x000fe4000f8ec0ff */
[----:B------:R-:W-:Y:S02]  /*33a0*/  UIADD3 UR6, UPT, UPT, -UR6, UR15, URZ ;  /* 0x0000000f06067290 */ /* 0x000fe4000fffe1ff */
[----:B------:R-:W-:Y:S01]  /*33b0*/  UIADD3 UR8, UPT, UPT, UR16, UR8, URZ ;  /* 0x0000000810087290 */ /* 0x000fe2000fffe0ff */
[----:B------:R-:W1:Y:S03]  /*33c0*/  SYNCS.PHASECHK.TRANS64.TRYWAIT P0, [UR7+0x110], R0 ;  /* 0x00011000ff0075a7 */ /* 0x000e660008001107 */
[----:B------:R-:W-:Y:S01]  /*33d0*/  ULEA UR8, UR6, UR8, 0x14 ;  /* 0x0000000806087291 */ /* 0x000fe2000f8ea0ff */
[----:B-123--:R-:W-:Y:S11]  /*33e0*/  @!P0 BRA `(.L_x_58) ;  /* 0x0000005000b88947 */ /* 0x00eff60003800000 */
.L_x_160:
[----:B------:R-:W-:Y:S01]  /*33f0*/  IADD3 R10, PT, PT, R10, 0x1, RZ ;  /* 0x000000010a0a7810 */ /* 0x000fe20007ffe0ff */
[----:B------:R-:W-:Y:S06]  /*3400*/  BRA.U !UP3, `(.L_x_59) ;  /* 0x000000010bc07547 */ /* 0x000fec000b800000 */
[----:B------:R-:W-:Y:S01]  /*3410*/  UPLOP3.LUT UP4, UPT, UPT, UPT, UPT, 0x40, 0x4 ;  /* 0x000000000004789c */ /* 0x000fe20003f8e870 */
[----:B------:R-:W-:Y:S01]  /*3420*/  UMOV UR13, UR9 ;  /* 0x00000009000d7c82 */ /* 0x000fe20008000000 */
[----:B------:R-:W-:Y:S01]  /*3430*/  UMOV UR12, UR4 ;  /* 0x00000004000c7c82 */ /* 0x000fe20008000000 */
[----:B------:R-:W-:-:S08]  /*3440*/  UMOV UR17, UR14 ;  /* 0x0000000e00117c82 */ /* 0x000fd00008000000 */
.L_x_62:
[----:B------:R-:W-:Y:S02]  /*3450*/  UIADD3 UR13, UPT, UPT, UR13, 0x1, URZ ;  /* 0x000000010d0d7890 */ /* 0x000fe4000fffe0ff */
[----:B--2---:R-:W-:Y:S02]  /*3460*/  ULEA UR6, UR17, UR5, 0x3 ;  /* 0x0000000511067291 */ /* 0x004fe4000f8e18ff */
[----:B------:R-:W-:Y:S01]  /*3470*/  UISETP.NE.AND UP0, UPT, UR13, URZ, UPT ;  /* 0x000000ff0d00728c */ /* 0x000fe2000bf05270 */
[----:B---3--:R-:W-:Y:S10]  /*3480*/  @P2 BRA `(.L_x_60) ;  /* 0x00000000000c2947 */ /* 0x008ff40003800000 */
[----:B-1----:R-:W-:Y:S04]  /*3490*/  SHF.L.U32 R3, R8, 0x1f, RZ ;  /* 0x0000001f08037819 */ /* 0x002fe800000006ff */
[----:B------:R-:W1:Y:S02]  /*34a0*/  SYNCS.PHASECHK.TRANS64.TRYWAIT P0, [UR6], R3 ;  /* 0x00000003ff0075a7 */ /* 0x000e640008001106 */
[----:B-1----:R-:W-:Y:S05]  /*34b0*/  @!P0 BRA `(.L_x_61) ;  /* 0x00000050009c8947 */ /* 0x002fea0003800000 */
.L_x_60:
[----:B------:R-:W-:Y:S01]  /*34c0*/  UISETP.NE.AND UP1, UPT, UR12, 0x1, UPT ;  /* 0x000000010c00788c */ /* 0x000fe2000bf25270 */
[----:B------:R-:W-:Y:S01]  /*34d0*/  PLOP3.LUT P2, PT, PT, PT, PT, 0x80, 0x8 ;  /* 0x000000000008781c */ /* 0x000fe20003f4f070 */
[----:B------:R-:W-:Y:S02]  /*34e0*/  UIADD3 UR14, UPT, UPT, UR17, 0x1, URZ ;  /* 0x00000001110e7890 */ /* 0x000fe4000fffe0ff */
[----:B------:R-:W-:Y:S02]  /*34f0*/  ULEA UR28, UR17, UR11, 0xa ;  /* 0x0000000b111c7291 */ /* 0x000fe4000f8e50ff */
[----:B------:R-:W-:Y:S01]  /*3500*/  UISETP.NE.AND UP2, UPT, UR14, 0x8, UPT ;  /* 0x000000080e00788c */ /* 0x000fe2000bf45270 */
[----:B------:R-:W-:Y:S01]  /*3510*/  PLOP3.LUT P0, PT, PT, PT, UP1, 0x80, 0x8 ;  /* 0x000000000008781c */ /* 0x000fe20003f0f018 */
[----:B------:R-:W-:Y:S02]  /*3520*/  UIADD3 UR40, UPT, UPT, UR28, 0x2, URZ ;  /* 0x000000021c287890 */ /* 0x000fe4000fffe0ff */
[----:B------:R-:W-:Y:S02]  /*3530*/  USEL UR27, URZ, 0x1, UP2 ;  /* 0x00000001ff1b7887 */ /* 0x000fe40009000000 */
[----:B------:R-:W-:Y:S02]  /*3540*/  USEL UR14, UR14, URZ, UP2 ;  /* 0x000000ff0e0e7287 */ /* 0x000fe40009000000 */
[----:B------:R-:W-:Y:S02]  /*3550*/  UIADD3 UR36, UPT, UPT, UR28, 0x4, URZ ;  /* 0x000000041c247890 */ /* 0x000fe4000fffe0ff */
[----:B------:R-:W-:Y:S01]  /*3560*/  @UP1 ULEA UR26, UR14, UR5, 0x3 ;  /* 0x000000050e1a1291 */ /* 0x000fe2000f8e18ff */
[----:B------:R-:W-:Y:S01]  /*3570*/  LOP3.LUT R8, R8, UR27, RZ, 0x3c, !PT ;  /* 0x0000001b08087c12 */ /* 0x000fe2000f8e3cff */
[----:B------:R-:W-:Y:S02]  /*3580*/  UIADD3 UR32, UPT, UPT, UR28, 0x6, URZ ;  /* 0x000000061c207890 */ /* 0x000fe4000fffe0ff */
[----:B------:R-:W-:Y:S01]  /*3590*/  UIADD3 UR6, UPT, UPT, UR6, 0x40, URZ ;  /* 0x0000004006067890 */ /* 0x000fe2000fffe0ff */
[----:B-1----:R-:W-:Y:S01]  /*35a0*/  @P0 SHF.L.U32 R0, R8, 0x1f, RZ ;  /* 0x0000001f08000819 */ /* 0x002fe200000006ff */
[----:B------:R-:W-:Y:S01]  /*35b0*/  UIADD3 UR12, UPT, UPT, UR12, -0x1, URZ ;  /* 0xffffffff0c0c7890 */ /* 0x000fe2000fffe0ff */
[----:B------:R-:W-:Y:S02]  /*35c0*/  UMOV UR29, 0x40004040 ;  /* 0x40004040001d7882 */ /* 0x000fe40000000000 */
[----:B------:R2:W3:Y:S01]  /*35d0*/  @P0 SYNCS.PHASECHK.TRANS64.TRYWAIT P2, [UR26], R0 ;  /* 0x00000000ff0005a7 */ /* 0x0004e2000804111a */
[----:B------:R-:W-:Y:S01]  /*35e0*/  ULEA UR26, UR17, UR10, 0x9 ;  /* 0x0000000a111a7291 */ /* 0x000fe2000f8e48ff */
[----:B------:R-:W-:Y:S01]  /*35f0*/  UMOV UR27, 0x40004040 ;  /* 0x40004040001b7882 */ /* 0x000fe20000000000 */
[----:B------:R-:W-:Y:S02]  /*3600*/  UMOV UR41, 0x40004040 ;  /* 0x4000404000297882 */ /* 0x000fe40000000000 */
[----:B------:R-:W-:Y:S02]  /*3610*/  UIADD3 UR38, UPT, UPT, UR26, 0x2, URZ ;  /* 0x000000021a267890 */ /* 0x000fe4000fffe0ff */
[----:B------:R-:W-:Y:S02]  /*3620*/  UIADD3 UR34, UPT, UPT, UR26, 0x4, URZ ;  /* 0x000000041a227890 */ /* 0x000fe4000fffe0ff */
[----:B------:R-:W-:Y:S01]  /*3630*/  UIADD3 UR30, UPT, UPT, UR26, 0x6, URZ ;  /* 0x000000061a1e7890 */ /* 0x000fe2000fffe0ff */
[----:B------:R2:W-:Y:S01]  /*3640*/  UTCHMMA gdesc[UR26], gdesc[UR28], tmem[UR8], tmem[UR24], idesc[UR25], UP4 ;  /* 0x00ff181c1a0075ea */ /* 0x0005e2000a000008 */
[----:B------:R-:W-:Y:S01]  /*3650*/  UPLOP3.LUT UP4, UPT, UPT, UPT, UPT, 0x80, 0x8 ;  /* 0x000000000008789c */ /* 0x000fe20003f8f070 */
[----:B------:R-:W-:Y:S01]  /*3660*/  UMOV UR39, 0x40004040 ;  /* 0x4000404000277882 */ /* 0x000fe20000000000 */
[----:B------:R-:W-:Y:S01]  /*3670*/  UMOV UR37, 0x40004040 ;  /* 0x4000404000257882 */ /* 0x000fe20000000000 */
[----:B------:R2:W-:Y:S01]  /*3680*/  UTCHMMA gdesc[UR38], gdesc[UR40], tmem[UR8], tmem[UR22], idesc[UR23], UPT ;  /* 0x00ff1628260075ea */ /* 0x0005e2000b800008 */
[----:B------:R-:W-:Y:S01]  /*3690*/  UMOV UR35, 0x40004040 ;  /* 0x4000404000237882 */ /* 0x000fe20000000000 */
[----:B------:R-:W-:Y:S01]  /*36a0*/  UMOV UR33, 0x40004040 ;  /* 0x4000404000217882 */ /* 0x000fe20000000000 */
[----:B------:R-:W-:Y:S01]  /*36b0*/  UMOV UR31, 0x40004040 ;  /* 0x40004040001f7882 */ /* 0x000fe20000000000 */
[----:B------:R2:W-:Y:S01]  /*36c0*/  UTCHMMA gdesc[UR34], gdesc[UR36], tmem[UR8], tmem[UR20], idesc[UR21], UPT ;  /* 0x00ff1424220075ea */ /* 0x0005e2000b800008 */
[----:B------:R2:W-:Y:S01]  /*36d0*/  UTCHMMA gdesc[UR30], gdesc[UR32], tmem[UR8], tmem[UR18], idesc[UR19], UPT ;  /* 0x00ff12201e0075ea */ /* 0x0005e2000b800008 */
[----:B------:R2:W-:Y:S01]  /*36e0*/  UTCBAR [UR6], URZ ;  /* 0x000000ff060073e9 */ /* 0x0005e200080000ff */
[----:B------:R-:W-:Y:S01]  /*36f0*/  UMOV UR17, UR14 ;  /* 0x0000000e00117c82 */ /* 0x000fe20008000000 */
[----:B------:R-:W-:Y:S05]  /*3700*/  BRA.U UP0, `(.L_x_62) ;  /* 0xfffffffd00507547 */ /* 0x000fea000b83ffff */
.L_x_59:
[----:B------:R-:W-:Y:S01]  /*3710*/  UIADD3 UR15, UPT, UPT, UR15, 0x1, URZ ;  /* 0x000000010f0f7890 */ /* 0x000fe2000fffe0ff */
[C---:B------:R-:W-:Y:S01]  /*3720*/  ISETP.NE.AND P0, PT, R10.reuse, 0x2, PT ;  /* 0x000000020a00780c */ /* 0x040fe20003f05270 */
[----:B------:R-:W-:Y:S02]  /*3730*/  UIADD3 UR7, UPT, UPT, UR7, 0xf0, URZ ;  /* 0x000000f007077890 */ /* 0x000fe4000fffe0ff */
[----:B------:R-:W-:Y:S01]  /*3740*/  UISETP.NE.AND UP0, UPT, UR15, 0x4, UPT ;  /* 0x000000040f00788c */ /* 0x000fe2000bf05270 */
[----:B-12---:R-:W-:Y:S02]  /*3750*/  SEL R0, RZ, 0x1, P0 ;  /* 0x00000001ff007807 */ /* 0x006fe40000000000 */
[----:B------:R-:W-:Y:S01]  /*3760*/  SEL R10, R10, RZ, P0 ;  /* 0x000000ff0a0a7207 */ /* 0x000fe20000000000 */
[----:B------:R-:W-:Y:S01]  /*3770*/  USEL UR6, URZ, 0x1, UP0 ;  /* 0x00000001ff067887 */ /* 0x000fe20008000000 */
[----:B------:R-:W-:Y:S01]  /*3780*/  LOP3.LUT R9, R9, R0, RZ, 0x3c, !PT ;  /* 0x0000000009097212 */ /* 0x000fe200078e3cff */
[----:B------:R-:W-:Y:S01]  /*3790*/  USEL UR15, UR15, URZ, UP0 ;  /* 0x000000ff0f0f7287 */ /* 0x000fe20008000000 */
[----:B------:R1:W-:Y:S03]  /*37a0*/  UTCBAR [UR7], URZ ;  /* 0x000000ff070073e9 */ /* 0x0003e600080000ff */
[----:B------:R-:W-:Y:S01]  /*37b0*/  LOP3.LUT R11, R11, UR6, RZ, 0x3c, !PT ;  /* 0x000000060b0b7c12 */ /* 0x000fe2000f8e3cff */
[----:B------:R-:W-:Y:S07]  /*37c0*/  @P1 BRA `(.L_x_63) ;  /* 0xfffffff800881947 */ /* 0x000fee000383ffff */
[----:B------:R-:W2:Y:S01]  /*37d0*/  S2UR UR4, SR_CgaCtaId ;  /* 0x00000000000479c3 */ /* 0x000ea20000008800 */
[----:B------:R-:W-:Y:S01]  /*37e0*/  ELECT P0, URZ, PT ;  /* 0x0000000000ff782f */ /* 0x000fe20003800000 */
[----:B------:R-:W-:Y:S01]  /*37f0*/  IMAD.MOV.U32 R0, RZ, RZ, 0x1 ;  /* 0x00000001ff007424 */ /* 0x000fe200078e00ff */
[----:B------:R-:W-:Y:S01]  /*3800*/  UIADD3 UR5, UPT, UPT, UR5, 0x110, URZ ;  /* 0x0000011005057890 */ /* 0x000fe2000fffe0ff */
[----:B------:R-:W-:Y:S01]  /*3810*/  SHF.L.U32 R3, R11, 0x1f, RZ ;  /* 0x0000001f0b037819 */ /* 0x000fe200000006ff */
[----:B------:R-:W-:-:S03]  /*3820*/  UMOV UR6, 0x40 ;  /* 0x0000004000067882 */ /* 0x000fc60000000000 */
[----:B------:R-:W-:Y:S01]  /*3830*/  UVIRTCOUNT.DEALLOC.SMPOOL 0x80 ;  /* 0x000000800000784c */ /* 0x000fe20000000000 */
[----:B--2---:R-:W-:Y:S02]  /*3840*/  ULEA UR4, UR4, UR6, 0x18 ;  /* 0x0000000604047291 */ /* 0x004fe4000f8ec0ff */
[----:B------:R-:W-:-:S07]  /*3850*/  ULEA UR6, UR15, UR5, 0x3 ;  /* 0x000000050f067291 */ /* 0x000fce000f8e18ff */
[----:B------:R2:W-:Y:S02]  /*3860*/  @P0 STS.U8 [UR4+0x1c], R0 ;  /* 0x00001c00ff000988 */ /* 0x0005e40008000004 */
[----:B------:R-:W4:Y:S02]  /*3870*/  SYNCS.PHASECHK.TRANS64.TRYWAIT P0, [UR6], R3 ;  /* 0x00000003ff0075a7 */ /* 0x000f240008001106 */
[----:B--2-4-:R-:W-:Y:S05]  /*3880*/  @!P0 BRA `(.L_x_64) ;  /* 0x0000004c00c08947 */ /* 0x014fea0003800000 */
.L_x_163:
[----:B-1----:R-:W-:-:S04]  /*3890*/  UIADD3 UR7, UPT, UPT, UR15, 0x1, URZ ;  /* 0x000000010f077890 */ /* 0x002fc8000fffe0ff */
[----:B------:R-:W-:-:S04]  /*38a0*/  UISETP.NE.AND UP0, UPT, UR7, 0x4, UPT ;  /* 0x000000040700788c */ /* 0x000fc8000bf05270 */
[----:B------:R-:W-:Y:S02]  /*38b0*/  USEL UR8, URZ, 0x1, UP0 ;  /* 0x00000001ff087887 */ /* 0x000fe40008000000 */
[----:B------:R-:W-:-:S04]  /*38c0*/  USEL UR7, UR7, URZ, UP0 ;  /* 0x000000ff07077287 */ /* 0x000fc80008000000 */
[----:B------:R-:W-:Y:S01]  /*38d0*/  ULEA UR6, UR7, UR5, 0x3 ;  /* 0x0000000507067291 */ /* 0x000fe2000f8e18ff */
[----:B------:R-:W-:-:S04]  /*38e0*/  LOP3.LUT R2, R11, UR8, RZ, 0x3c, !PT ;  /* 0x000000080b027c12 */ /* 0x000fc8000f8e3cff */
[----:B--2---:R-:W-:-:S04]  /*38f0*/  SHF.L.U32 R3, R2, 0x1f, RZ ;  /* 0x0000001f02037819 */ /* 0x004fc800000006ff */
[----:B------:R-:W1:Y:S02]  /*3900*/  SYNCS.PHASECHK.TRANS64.TRYWAIT P0, [UR6], R3 ;  /* 0x00000003ff0075a7 */ /* 0x000e640008001106 */
[----:B-1----:R-:W-:Y:S05]  /*3910*/  @!P0 BRA `(.L_x_65) ;  /* 0x0000004c00b48947 */ /* 0x002fea0003800000 */
.L_x_165:
        /* <DEDUP_REMOVED lines=9> */
.L_x_167:
[----:B------:R-:W-:-:S04]  /*39b0*/  UIADD3 UR7, UPT, UPT, UR7, 0x1, URZ ;  /* 0x0000000107077890 */ /* 0x000fc8000fffe0ff */
[----:B------:R-:W-:-:S04]  /*39c0*/  UISETP.NE.AND UP0, UPT, UR7, 0x4, UPT ;  /* 0x000000040700788c */ /* 0x000fc8000bf05270 */
[----:B------:R-:W-:Y:S02]  /*39d0*/  USEL UR6, URZ, 0x1, UP0 ;  /* 0x00000001ff067887 */ /* 0x000fe40008000000 */
[----:B------:R-:W-:-:S04]  /*39e0*/  USEL UR7, UR7, URZ, UP0 ;  /* 0x000000ff07077287 */ /* 0x000fc80008000000 */
[----:B------:R-:W-:Y:S01]  /*39f0*/  ULEA UR7, UR7, UR5, 0x3 ;  /* 0x0000000507077291 */ /* 0x000fe2000f8e18ff */
[----:B-1----:R-:W-:-:S04]  /*3a00*/  LOP3.LUT R3, R2, UR6, RZ, 0x3c, !PT ;  /* 0x0000000602037c12 */ /* 0x002fc8000f8e3cff */
[----:B------:R-:W-:-:S04]  /*3a10*/  SHF.L.U32 R3, R3, 0x1f, RZ ;  /* 0x0000001f03037819 */ /* 0x000fc800000006ff */
[----:B------:R-:W1:Y:S02]  /*3a20*/  SYNCS.PHASECHK.TRANS64.TRYWAIT P0, [UR7], R3 ;  /* 0x00000003ff0075a7 */ /* 0x000e640008001107 */
[----:B-1----:R-:W-:Y:S05]  /*3a30*/  @!P0 BRA `(.L_x_67) ;  /* 0x0000004c009c8947 */ /* 0x002fea0003800000 */
.L_x_169:
[----:B------:R-:W-:Y:S01]  /*3a40*/  NOP ;  /* 0x0000000000007918 */ /* 0x000fe20000000000 */
[----:B-1----:R-:W1:Y:S01]  /*3a50*/  LDS R0, [UR4+0x14] ;  /* 0x00001404ff007984 */ /* 0x002e620008000800 */
[----:B------:R-:W-:Y:S01]  /*3a60*/  ULOP3.LUT UR6, UR16, 0xffff, URZ, 0xc0, !UPT ;  /* 0x0000ffff10067892 */ /* 0x000fe2000f8ec0ff */
[----:B------:R-:W-:Y:S01]  /*3a70*/  UMOV UR8, 0xffff ;  /* 0x0000ffff00087882 */ /* 0x000fe20000000000 */
[----:B------:R-:W-:Y:S02]  /*3a80*/  UMOV UR5, 0x1 ;  /* 0x0000000100057882 */ /* 0x000fe40000000000 */
[----:B------:R-:W-:-:S04]  /*3a90*/  USHF.R.U32.HI UR6, URZ, 0x5, UR6 ;  /* 0x00000005ff067899 */ /* 0x000fc80008011606 */
[----:B------:R-:W-:Y:S02]  /*3aa0*/  USHF.L.U32 UR8, UR8, UR6, URZ ;  /* 0x0000000608087299 */ /* 0x000fe400080006ff */
[----:B------:R-:W-:-:S04]  /*3ab0*/  USHF.L.U32 UR5, UR5, UR6, URZ ;  /* 0x0000000605057299 */ /* 0x000fc800080006ff */
[----:B-1----:R-:W-:-:S04]  /*3ac0*/  LOP3.LUT R0, R0, UR8, RZ, 0xc0, !PT ;  /* 0x0000000800007c12 */ /* 0x002fc8000f8ec0ff */
[----:B------:R-:W-:-:S13]  /*3ad0*/  ISETP.NE.AND P0, PT, R0, UR8, PT ;  /* 0x0000000800007c0c */ /* 0x000fda000bf05270 */
[----:B------:R-:W-:Y:S05]  /*3ae0*/  @P0 BRA `(.L_x_68) ;  /* 0x0000000000580947 */ /* 0x000fea0003800000 */
[----:B------:R-:W1:Y:S02]  /*3af0*/  LDS R0, [UR4+0x18] ;  /* 0x00001804ff007984 */ /* 0x000e640008000800 */
[----:B-1----:R-:W-:-:S04]  /*3b00*/  LOP3.LUT R0, R0, UR5, RZ, 0xc0, !PT ;  /* 0x0000000500007c12 */ /* 0x002fc8000f8ec0ff */
[----:B------:R-:W-:-:S13]  /*3b10*/  ISETP.NE.AND P0, PT, R0, UR5, PT ;  /* 0x0000000500007c0c */ /* 0x000fda000bf05270 */
[----:B------:R-:W-:Y:S05]  /*3b20*/  @P0 BRA `(.L_x_69) ;  /* 0x00000000003c0947 */ /* 0x000fea0003800000 */
[----:B------:R-:W1:Y:S01]  /*3b30*/  S2R R2, SR_LANEID ;  /* 0x0000000000027919 */ /* 0x000e620000000000 */
[----:B------:R-:W-:Y:S01]  /*3b40*/  ULOP3.LUT UR8, URZ, UR8, URZ, 0x33, !UPT ;  /* 0x00000008ff087292 */ /* 0x000fe2000f8e33ff */
[----:B------:R-:W-:Y:S01]  /*3b50*/  LOP3.LUT R4, RZ, UR5, RZ, 0x33, !PT ;  /* 0x00000005ff047c12 */ /* 0x000fe2000f8e33ff */
[----:B------:R-:W-:Y:S02]  /*3b60*/  VOTEU.ANY UR7, UPT, PT ;  /* 0x0000000000077886 */ /* 0x000fe400038e0100 */
[----:B------:R-:W-:Y:S01]  /*3b70*/  UFLO.U32 UR7, UR7 ;  /* 0x00000007000772bd */ /* 0x000fe200080e0000 */
[----:B------:R-:W2:Y:S01]  /*3b80*/  REDUX UR5, R4 ;  /* 0x00000000040573c4 */ /* 0x000ea20000000000 */
[----:B------:R-:W-:-:S06]  /*3b90*/  IMAD.U32 R0, RZ, RZ, UR8 ;  /* 0x00000008ff007e24 */ /* 0x000fcc000f8e00ff */
[----:B------:R4:W-:Y:S01]  /*3ba0*/  UTCATOMSWS.AND URZ, UR8 ;  /* 0x0000000800ff79e3 */ /* 0x0009e20008000000 */
[----:B------:R-:W3:Y:S01]  /*3bb0*/  REDUX UR6, R0 ;  /* 0x00000000000673c4 */ /* 0x000ee20000000000 */
[----:B-1----:R-:W-:Y:S01]  /*3bc0*/  ISETP.EQ.U32.AND P0, PT, R2, UR7, PT ;  /* 0x0000000702007c0c */ /* 0x002fe2000bf02070 */
[----:B--2---:R-:W-:Y:S01]  /*3bd0*/  IMAD.U32 R2, RZ, RZ, UR5 ;  /* 0x00000005ff027e24 */ /* 0x004fe2000f8e00ff */
[----:B---3--:R-:W-:-:S11]  /*3be0*/  MOV R3, UR6 ;  /* 0x0000000600037c02 */ /* 0x008fd60008000f00 */
[----:B------:R4:W-:Y:S04]  /*3bf0*/  @P0 ATOMS.AND RZ, [UR4+0x14], R3 ;  /* 0x00001403ffff098c */ /* 0x0009e8000a800004 */
[----:B------:R4:W-:Y:S01]  /*3c00*/  @P0 ATOMS.AND RZ, [UR4+0x18], R2 ;  /* 0x00001802ffff098c */ /* 0x0009e2000a800004 */
[----:B------:R-:W-:Y:S05]  /*3c10*/  BRA `(.L_x_70) ;  /* 0x0000000000147947 */ /* 0x000fea0003800000 */
.L_x_69:
[----:B------:R-:W-:Y:S02]  /*3c20*/  MOV R2, 0x3c40 ;  /* 0x00003c4000027802 */ /* 0x000fe40000000f00 */
[----:B---3-5:R-:W-:Y:S05]  /*3c30*/  CALL.REL.NOINC `($__internal_0_$__cuda_sm10x_tcgen05_guardrail_trap_col_being_dealloced_not_returned_by_alloc) ;  /* 0x0000005000847944 */ /* 0x028fea0003c00000 */
[----:B------:R-:W-:Y:S05]  /*3c40*/  BRA `(.L_x_70) ;  /* 0x0000000000087947 */ /* 0x000fea0003800000 */
.L_x_68:
[----:B------:R-:W-:Y:S02]  /*3c50*/  MOV R2, 0x3c70 ;  /* 0x00003c7000027802 */ /* 0x000fe40000000f00 */
[----:B---3-5:R-:W-:Y:S05]  /*3c60*/  CALL.REL.NOINC `($__internal_2_$__cuda_sm10x_tcgen05_guardrail_trap_unallocated_columns_being_dealloced) ;  /* 0x0000005000907944 */ /* 0x028fea0003c00000 */
.L_x_70:
[----:B------:R-:W-:Y:S01]  /*3c70*/  NOP ;  /* 0x0000000000007918 */ /* 0x000fe20000000000 */
[----:B----4-:R-:W-:Y:S05]  /*3c80*/  EXIT ;  /* 0x000000000000794d */ /* 0x010fea0003800000 */
.L_x_52:
[----:B------:R-:W-:-:S09]  /*3c90*/  UISETP.NE.OR UP2, UPT, UR8, 0x3, !UP2 ;  /* 0x000000030800788c */ /* 0x000fd2000d745670 */
[----:B------:R-:W-:Y:S05]  /*3ca0*/  BRA.U UP2, `(.L_x_71) ;  /* 0x0000001102147547 */ /* 0x000fea000b800000 */
[----:B------:R-:W1:Y:S01]  /*3cb0*/  LDC R0, c[0x0][0xb30] ;  /* 0x0002cc00ff007b82 */ /* 0x000e620000000800 */
[----:B------:R-:W2:Y:S01]  /*3cc0*/  LDCU.64 UR8, c[0x0][0x888] ;  /* 0x00011100ff0877ac */ /* 0x000ea20008000a00 */
[----:B------:R-:W-:Y:S02]  /*3cd0*/  HFMA2 R25, -RZ, RZ, 0, 0 ;  /* 0x00000000ff197431 */ /* 0x000fe400000001ff */
[----:B------:R-:W-:Y:S01]  /*3ce0*/  IMAD.MOV.U32 R32, RZ, RZ, 0x1 ;  /* 0x00000001ff207424 */ /* 0x000fe200078e00ff */
[----:B------:R-:W-:Y:S01]  /*3cf0*/  MOV R23, 0x1000 ;  /* 0x0000100000177802 */ /* 0x000fe20000000f00 */
[----:B------:R-:W4:Y:S01]  /*3d00*/  LDCU.64 UR4, c[0x0][0x890] ;  /* 0x00011200ff0477ac */ /* 0x000f220008000a00 */
[----:B------:R-:W-:Y:S01]  /*3d10*/  IMAD.MOV.U32 R27, RZ, RZ, RZ ;  /* 0x000000ffff1b7224 */ /* 0x000fe200078e00ff */
[----:B------:R-:W3:Y:S01]  /*3d20*/  LDC R19, c[0x0][0x370] ;  /* 0x0000dc00ff137b82 */ /* 0x000ee20000000800 */
[----:B------:R-:W-:Y:S01]  /*3d30*/  UMOV UR7, 0x400 ;  /* 0x0000040000077882 */ /* 0x000fe20000000000 */
[----:B------:R-:W-:-:S02]  /*3d40*/  UPLOP3.LUT UP1, UPT, UPT, UPT, UPT, 0x40, 0x4 ;  /* 0x000000000004789c */ /* 0x000fc40003f2e870 */
[----:B------:R-:W-:-:S04]  /*3d50*/  ULEA UR7, UR37, UR7, 0x18 ;  /* 0x0000000725077291 */ /* 0x000fc8000f8ec0ff */
[----:B------:R-:W3:Y:S01]  /*3d60*/  LDC R2, c[0x0][0xb0c] ;  /* 0x0002c300ff027b82 */ /* 0x000ee20000000800 */
[----:B------:R-:W-:Y:S02]  /*3d70*/  UIADD3 UR13, UPT, UPT, UR7, 0x98, URZ ;  /* 0x00000098070d7890 */ /* 0x000fe4000fffe0ff */
[----:B--2---:R-:W-:Y:S02]  /*3d80*/  UISETP.NE.U32.AND UP2, UPT, UR8, URZ, UPT ;  /* 0x000000ff0800728c */ /* 0x004fe4000bf45070 */
[----:B------:R-:W-:Y:S02]  /*3d90*/  UIADD3 UR33, UPT, UPT, UR7, 0x80, URZ ;  /* 0x0000008007217890 */ /* 0x000fe4000fffe0ff */
[----:B----4-:R-:W-:Y:S01]  /*3da0*/  UISETP.NE.U32.AND UP3, UPT, UR4, URZ, UPT ;  /* 0x000000ff0400728c */ /* 0x010fe2000bf65070 */
[----:B------:R-:W2:Y:S01]  /*3db0*/  LDC R18, c[0x0][0xb20] ;  /* 0x0002c800ff127b82 */ /* 0x000ea20000000800 */
[----:B-1----:R-:W-:Y:S01]  /*3dc0*/  ISETP.NE.AND P1, PT, R0, 0x1, PT ;  /* 0x000000010000780c */ /* 0x002fe20003f25270 */
[----:B------:R-:W-:-:S02]  /*3dd0*/  UISETP.NE.AND.EX UP2, UPT, UR9, URZ, UPT, UP2 ;  /* 0x000000ff0900728c */ /* 0x000fc4000bf45320 */
[----:B------:R-:W-:Y:S02]  /*3de0*/  UIADD3 UR25, UPT, UPT, UR7, 0x88, URZ ;  /* 0x0000008807197890 */ /* 0x000fe4000fffe0ff */
[----:B------:R-:W-:Y:S02]  /*3df0*/  UIADD3 UR17, UPT, UPT, UR7, 0x90, URZ ;  /* 0x0000009007117890 */ /* 0x000fe4000fffe0ff */
[----:B------:R-:W1:Y:S01]  /*3e00*/  LDC.64 R36, c[0x0][0x348] ;  /* 0x0000d200ff247b82 */ /* 0x000e620000000a00 */
[----:B------:R-:W-:Y:S02]  /*3e10*/  UPRMT UR13, UR37, 0x654, UR13 ;  /* 0x00000654250d7896 */ /* 0x000fe4000800000d */
[----:B------:R-:W-:-:S05]  /*3e20*/  UISETP.NE.AND.EX UP3, UPT, UR5, URZ, UPT, UP3 ;  /* 0x000000ff0500728c */ /* 0x000fca000bf65330 */
[----:B------:R-:W4:Y:S08]  /*3e30*/  LDC.64 R16, c[0x0][0xb10] ;  /* 0x0002c400ff107b82 */ /* 0x000f300000000a00 */
[----:B------:R-:W1:Y:S08]  /*3e40*/  LDC.64 R6, c[0x0][0xb18] ;  /* 0x0002c600ff067b82 */ /* 0x000e700000000a00 */
[----:B------:R-:W1:Y:S08]  /*3e50*/  LDC.64 R4, c[0x0][0xb28] ;  /* 0x0002ca00ff047b82 */ /* 0x000e700000000a00 */
[----:B--23--:R-:W1:Y:S02]  /*3e60*/  LDC R22, c[0x0][0x374] ;  /* 0x0000dd00ff167b82 */ /* 0x00ce640000000800 */
.L_x_82:
[----:B------:R-:W-:Y:S02]  /*3e70*/  LEA R0, R27, UR7, 0x3 ;  /* 0x000000071b007c11 */ /* 0x000fe4000f8e18ff */
[----:B------:R-:W-:Y:S02]  /*3e80*/  SHF.L.U32 R3, R25, 0x1f, RZ ;  /* 0x0000001f19037819 */ /* 0x000fe400000006ff */
[----:B------:R-:W-:Y:S02]  /*3e90*/  LEA R28, R27, UR7, 0x4 ;  /* 0x000000071b1c7c11 */ /* 0x000fe4000f8e20ff */
[----:B--2---:R-:W2:Y:S02]  /*3ea0*/  SYNCS.PHASECHK.TRANS64.TRYWAIT P0, [R0+URZ+0xd0], R3 ;  /* 0x0000d003000075a7 */ /* 0x004ea400080011ff */
[----:B--2---:R-:W-:Y:S05]  /*3eb0*/  @!P0 BRA `(.L_x_72) ;  /* 0x0000004800948947 */ /* 0x004fea0003800000 */
.L_x_170:
[----:B------:R-:W-:Y:S01]  /*3ec0*/  ISETP.GE.AND P0, PT, R26, 0x1, PT ;  /* 0x000000011a00780c */ /* 0x000fe20003f06270 */
[----:B------:R-:W3:Y:S01]  /*3ed0*/  LDS.128 R28, [R28+0x160] ;  /* 0x000160001c1c7984 */ /* 0x000ee20000000c00 */
[----:B--2---:R-:W-:Y:S01]  /*3ee0*/  VIADD R0, R0, 0xe0 ;  /* 0x000000e000007836 */ /* 0x004fe20000000000 */
[----:B------:R-:W-:Y:S01]  /*3ef0*/  @!PT LDS RZ, [RZ] ;  /* 0x00000000fffff984 */ /* 0x000fe20000000800 */
[----:B------:R-:W-:Y:S01]  /*3f00*/  @!PT LDS RZ, [RZ] ;  /* 0x00000000fffff984 */ /* 0x000fe20000000800 */
[----:B------:R-:W-:Y:S01]  /*3f10*/  @!PT LDS RZ, [RZ] ;  /* 0x00000000fffff984 */ /* 0x000fe20000000800 */
[----:B------:R-:W-:Y:S01]  /*3f20*/  @!PT LDS RZ, [RZ] ;  /* 0x00000000fffff984 */ /* 0x000fe20000000800 */
[----:B------:R2:W-:Y:S06]  /*3f30*/  MEMBAR.ALL.CTA ;  /* 0x0000000000007992 */ /* 0x0005ec0000008000 */
[----:B--2---:R-:W2:Y:S01]  /*3f40*/  FENCE.VIEW.ASYNC.S ;  /* 0x00000000000073c6 */ /* 0x004ea20000000000 */
[----:B------:R-:W-:Y:S04]  /*3f50*/  PRMT R0, RZ, 0x654, R0 ;  /* 0x00000654ff007816 */ /* 0x000fe80000000000 */
[----:B--2---:R2:W-:Y:S01]  /*3f60*/  SYNCS.ARRIVE.TRANS64.RED.A1T0 RZ, [R0+URZ], RZ ;  /* 0x000000ff00ff79a7 */ /* 0x0045e200081004ff */
[----:B---3--:R-:W-:Y:S11]  /*3f70*/  LOP3.LUT P3, RZ, R30, 0x1, RZ, 0xc0, !PT ;  /* 0x000000011eff7812 */ /* 0x008ff6000786c0ff */
[----:B------:R-:W-:Y:S02]  /*3f80*/  @!UPT UIADD3 URZ, UPT, UPT, URZ, URZ, URZ ;  /* 0x000000fffffff290 */ /* 0x000fe4000fffe0ff */
[----:B------:R-:W-:Y:S02]  /*3f90*/  @P3 MOV R13, R28 ;  /* 0x0000001c000d3202 */ /* 0x000fe40000000f00 */
[----:B------:R-:W-:Y:S01]  /*3fa0*/  @P3 LOP3.LUT R8, R29, 0xffff, RZ, 0xc0, !PT ;  /* 0x0000ffff1d083812 */ /* 0x000fe200078ec0ff */
[----:B--2---:R-:W-:Y:S06]  /*3fb0*/  @!P0 BRA `(.L_x_73) ;  /* 0x0000000000a48947 */ /* 0x004fec0003800000 */
[----:B-1---5:R-:W-:Y:S01]  /*3fc0*/  IMAD.HI.U32 R33, R22, R7, RZ ;  /* 0x0000000716217227 */ /* 0x022fe200078e00ff */
[----:B------:R-:W-:Y:S02]  /*3fd0*/  ISETP.NE.AND P0, PT, R6, 0x1, PT ;  /* 0x000000010600780c */ /* 0x000fe40003f05270 */
[----:B------:R-:W-:Y:S01]  /*3fe0*/  ISETP.NE.AND P2, PT, R26, 0x1, PT ;  /* 0x000000011a00780c */ /* 0x000fe20003f45270 */
[----:B----4-:R-:W-:Y:S01]  /*3ff0*/  IMAD.HI.U32 R34, R19, R16, RZ ;  /* 0x0000001013227227 */ /* 0x010fe200078e00ff */
[----:B------:R-:W-:Y:S02]  /*4000*/  SHF.R.U32.HI R33, RZ, R18, R33 ;  /* 0x00000012ff217219 */ /* 0x000fe40000011621 */
[----:B------:R-:W-:Y:S01]  /*4010*/  ISETP.NE.AND P4, PT, R2, 0x1, PT ;  /* 0x000000010200780c */ /* 0x000fe20003f85270 */
[----:B------:R-:W-:Y:S01]  /*4020*/  IMAD.HI.U32 R38, R13, R16, RZ ;  /* 0x000000100d267227 */ /* 0x000fe200078e00ff */
[----:B------:R-:W-:Y:S02]  /*4030*/  SHF.R.U32.HI R34, RZ, R17, R34 ;  /* 0x00000011ff227219 */ /* 0x000fe40000011622 */
[----:B------:R-:W-:Y:S01]  /*4040*/  SEL R3, R22, R33, !P0 ;  /* 0x0000002116037207 */ /* 0x000fe20004000000 */
[C---:B------:R-:W-:Y:S01]  /*4050*/  IMAD.HI.U32 R33, R8.reuse, R7, RZ ;  /* 0x0000000708217227 */ /* 0x040fe200078e00ff */
[----:B------:R-:W-:Y:S02]  /*4060*/  SEL R11, R19, R34, !P4 ;  /* 0x00000022130b7207 */ /* 0x000fe40006000000 */
[----:B------:R-:W-:Y:S01]  /*4070*/  SHF.R.U32.HI R38, RZ, R17, R38 ;  /* 0x00000011ff267219 */ /* 0x000fe20000011626 */
[----:B------:R-:W-:Y:S01]  /*4080*/  IMAD.HI.U32 R40, R3, R4, RZ ;  /* 0x0000000403287227 */ /* 0x000fe200078e00ff */
[----:B------:R-:W-:Y:S03]  /*4090*/  SHF.R.U32.HI R33, RZ, R18, R33 ;  /* 0x00000012ff217219 */ /* 0x000fe60000011621 */
[----:B------:R-:W-:Y:S01]  /*40a0*/  IMAD.HI.U32 R34, R11, R4, RZ ;  /* 0x000000040b227227 */ /* 0x000fe200078e00ff */
[----:B------:R-:W-:Y:S02]  /*40b0*/  @P2 SHF.R.U32.HI R3, RZ, R5, R40 ;  /* 0x00000005ff032219 */ /* 0x000fe40000011628 */
[----:B------:R-:W-:Y:S02]  /*40c0*/  SEL R9, R8, R33, !P0 ;  /* 0x0000002108097207 */ /* 0x000fe40004000000 */
[----:B------:R-:W-:Y:S01]  /*40d0*/  @P2 SHF.R.U32.HI R11, RZ, R5, R34 ;  /* 0x00000005ff0b2219 */ /* 0x000fe20000011622 */
[C---:B------:R-:W-:Y:S01]  /*40e0*/  IMAD R10, R26.reuse, R3, RZ ;  /* 0x000000031a0a7224 */ /* 0x040fe200078e02ff */
[----:B------:R-:W-:Y:S01]  /*40f0*/  SEL R3, R13, R38, !P4 ;  /* 0x000000260d037207 */ /* 0x000fe20006000000 */
[C---:B------:R-:W-:Y:S03]  /*4100*/  IMAD.HI.U32 R14, R9.reuse, R4, RZ ;  /* 0x00000004090e7227 */ /* 0x040fe600078e00ff */
[----:B------:R-:W-:Y:S01]  /*4110*/  ISETP.GE.AND P0, PT, R9, R10, PT ;  /* 0x0000000a0900720c */ /* 0x000fe20003f06270 */
[C---:B------:R-:W-:Y:S01]  /*4120*/  IMAD R12, R26.reuse, R11, RZ ;  /* 0x0000000b1a0c7224 */ /* 0x040fe200078e02ff */
[-C--:B------:R-:W-:Y:S04]  /*4130*/  SHF.R.U32.HI R14, RZ, R5.reuse, R14 ;  /* 0x00000005ff0e7219 */ /* 0x080fe8000001160e */
[----:B------:R-:W-:Y:S02]  /*4140*/  ISETP.GE.OR P0, PT, R3, R12, P0 ;  /* 0x0000000c0300720c */ /* 0x000fe40000706670 */
[----:B------:R-:W-:Y:S05]  /*4150*/  SEL R15, R9, R14, !P2 ;  /* 0x0000000e090f7207 */ /* 0x000fea0005000000 */
[----:B------:R-:W-:Y:S04]  /*4160*/  IMAD.MOV R14, RZ, RZ, -R15 ;  /* 0x000000ffff0e7224 */ /* 0x000fe800078e0a0f */
[----:B------:R-:W-:Y:S02]  /*4170*/  IMAD R14, R26, R14, R9 ;  /* 0x0000000e1a0e7224 */ /* 0x000fe400078e0209 */
[C---:B------:R-:W-:Y:S05]  /*4180*/  @!P0 IMAD.HI.U32 R10, R3.reuse, R4, RZ ;  /* 0x00000004030a8227 */ /* 0x040fea00078e00ff */
[----:B------:R-:W-:Y:S04]  /*4190*/  @!P0 SHF.R.U32.HI R10, RZ, R5, R10 ;  /* 0x00000005ff0a8219 */ /* 0x000fe8000001160a */
[----:B------:R-:W-:Y:S01]  /*41a0*/  @!P0 SEL R0, R3, R10, !P2 ;  /* 0x0000000a03008207 */ /* 0x000fe20005000000 */
[----:B------:R-:W-:Y:S03]  /*41b0*/  IMAD.MOV R10, RZ, RZ, -R3 ;  /* 0x000000ffff0a7224 */ /* 0x000fe600078e0a03 */
[----:B------:R-:W-:Y:S01]  /*41c0*/  @!P0 IADD3 R15, PT, PT, R15, -R0, RZ ;  /* 0x800000000f0f8210 */ /* 0x000fe20007ffe0ff */
[----:B------:R-:W-:Y:S01]  /*41d0*/  @!P0 IMAD R0, R11, R14, R0 ;  /* 0x0000000e0b008224 */ /* 0x000fe200078e0200 */
[----:B------:R-:W-:Y:S01]  /*41e0*/  IADD3 R11, PT, PT, -R9, RZ, RZ ;  /* 0x000000ff090b7210 */ /* 0x000fe20007ffe1ff */
[----:B------:R-:W-:Y:S02]  /*41f0*/  IMAD R13, R2, R10, R13 ;  /* 0x0000000a020d7224 */ /* 0x000fe400078e020d */
[----:B------:R-:W-:Y:S02]  /*4200*/  @!P0 IMAD R9, R15, R26, R3 ;  /* 0x0000001a0f098224 */ /* 0x000fe400078e0203 */
[----:B------:R-:W-:Y:S02]  /*4210*/  @!P0 IMAD.MOV.U32 R3, RZ, RZ, R0 ;  /* 0x000000ffff038224 */ /* 0x000fe400078e0000 */
[----:B------:R-:W-:Y:S02]  /*4220*/  IMAD R8, R6, R11, R8 ;  /* 0x0000000b06087224 */ /* 0x000fe400078e0208 */
[----:B------:R-:W-:Y:S02]  /*4230*/  IMAD R13, R3, R2, R13 ;  /* 0x00000002030d7224 */ /* 0x000fe400078e020d */
[----:B------:R-:W-:Y:S02]  /*4240*/  IMAD R8, R9, R6, R8 ;  /* 0x0000000609087224 */ /* 0x000fe400078e0208 */
.L_x_73:
[----:B------:R-:W-:Y:S05]  /*4250*/  BRA.U UP1, `(.L_x_74) ;  /* 0x0000000101107547 */ /* 0x000fea000b800000 */
[----:B------:R-:W-:Y:S04]  /*4260*/  MOV R0, UR6 ;  /* 0x0000000600007c02 */ /* 0x000fe80008000f00 */
[----:B------:R-:W-:Y:S04]  /*4270*/  SHF.L.U32 R3, R0, 0x1f, RZ ;  /* 0x0000001f00037819 */ /* 0x000fe800000006ff */
[----:B------:R-:W2:Y:S02]  /*4280*/  SYNCS.PHASECHK.TRANS64.TRYWAIT P0, [UR7+0xc8], R3 ;  /* 0x0000c803ff0075a7 */ /* 0x000ea40008001107 */
[----:B--2---:R-:W-:Y:S05]  /*4290*/  @!P0 BRA `(.L_x_75) ;  /* 0x0000004400b08947 */ /* 0x004fea0003800000 */
.L_x_74:
[----:B------:R-:W-:Y:S02]  /*42a0*/  R2UR UR35, R21 ;  /* 0x00000000152372ca */ /* 0x000fe400000e0000 */
[----:B------:R-:W-:Y:S02]  /*42b0*/  R2UR UR34, R20 ;  /* 0x00000000142272ca */ /* 0x000fe400000e0000 */
[----:B------:R-:W-:Y:S02]  /*42c0*/  ISETP.NE.U32.AND P2, PT, RZ, UR4, PT ;  /* 0x00000004ff007c0c */ /* 0x000fe4000bf45070 */
[----:B------:R-:W-:Y:S02]  /*42d0*/  SHF.L.U32 R12, R32, 0x1f, RZ ;  /* 0x0000001f200c7819 */ /* 0x000fe400000006ff */
[----:B------:R-:W-:Y:S05]  /*42e0*/  ISETP.NE.AND.EX P2, PT, RZ, UR5, PT, P2 ;  /* 0x00000005ff007c0c */ /* 0x000fea000bf45320 */
[----:B------:R-:W-:Y:S02]  /*42f0*/  USHF.L.U32 UR35, UR35, 0x6, URZ ;  /* 0x0000000623237899 */ /* 0x000fe400080006ff */
[----:B------:R-:W-:Y:S01]  /*4300*/  USHF.L.U32 UR34, UR34, 0x7, URZ ;  /* 0x0000000722227899 */ /* 0x000fe200080006ff */
[----:B------:R-:W-:Y:S11]  /*4310*/  BRA.U !UP3, `(.L_x_76) ;  /* 0x000000010b347547 */ /* 0x000ff6000b800000 */
[----:B------:R-:W-:Y:S01]  /*4320*/  UPLOP3.LUT UP0, UPT, UPT, UPT, UP2, 0x80, 0x8 ;  /* 0x000000000008789c */ /* 0x000fe20003f0f020 */
[----:B--2---:R-:W-:Y:S02]  /*4330*/  HFMA2 R0, -RZ, RZ, 0, 5.9604644775390625e-08 ;  /* 0x00000001ff007431 */ /* 0x004fe400000001ff */
[----:B------:R-:W-:Y:S03]  /*4340*/  IMAD.MOV.U32 R59, RZ, RZ, 0x1 ;  /* 0x00000001ff3b7424 */ /* 0x000fe600078e00ff */
[----:B------:R-:W-:Y:S05]  /*4350*/  PLOP3.LUT P0, PT, PT, PT, UP0, 0x80, 0x8 ;  /* 0x000000000008781c */ /* 0x000fea0003f0f008 */
[----:B------:R-:W2:Y:S01]  /*4360*/  @UP0 LDCU.64 UR10, c[0x0][0x888] ;  /* 0x00011100ff0a07ac */ /* 0x000ea20008000a00 */
[----:B------:R-:W-:Y:S07]  /*4370*/  @UP0 UIMAD UR8, UR36, UR4, URZ ;  /* 0x00000004240802a4 */ /* 0x000fee000f8e02ff */
[----:B------:R-:W-:Y:S01]  /*4380*/  @!P0 PRMT R59, R0, 0x7610, R59 ;  /* 0x00007610003b8816 */ /* 0x000fe2000000003b */
[----:B--2---:R-:W-:Y:S03]  /*4390*/  @UP0 UIMAD.WIDE UR10, UR8, 0x4, UR10 ;  /* 0x00000004080a08a5 */ /* 0x004fe6000f8e020a */
[----:B------:R-:W2:Y:S03]  /*43a0*/  @!UP0 LDCU UR8, c[0x0][0x880] ;  /* 0x00011000ff0887ac */ /* 0x000ea60008000800 */
[----:B------:R-:W-:Y:S01]  /*43b0*/  IMAD.U32 R10, RZ, RZ, UR10 ;  /* 0x0000000aff0a7e24 */ /* 0x000fe2000f8e00ff */
[----:B------:R-:W-:Y:S05]  /*43c0*/  MOV R11, UR11 ;  /* 0x0000000b000b7c02 */ /* 0x000fea0008000f00 */
[----:B-----5:R3:W5:Y:S02]  /*43d0*/  @P0 LDG.E R35, desc[UR46][R10.64] ;  /* 0x0000002e0a230981 */ /* 0x020764000c1e1900 */
[----:B--23--:R-:W-:Y:S07]  /*43e0*/  @!P0 IMAD.U32 R35, RZ, RZ, UR8 ;  /* 0x00000008ff238e24 */ /* 0x00cfee000f8e00ff */
.L_x_76:
[----:B-----5:R-:W-:Y:S01]  /*43f0*/  @!P2 FSETP.EQ.AND P0, PT, R35, RZ, PT ;  /* 0x000000ff2300a20b */ /* 0x020fe20003f02000 */
[----:B------:R-:W-:Y:S01]  /*4400*/  @!UPT UIADD3 URZ, UPT, UPT, URZ, URZ, URZ ;  /* 0x000000fffffff290 */ /* 0x000fe2000fffe0ff */
[----:B------:R-:W-:Y:S11]  /*4410*/  @!P2 BRA `(.L_x_77) ;  /* 0x000000000014a947 */ /* 0x000ff60003800000 */
[----:B------:R-:W-:Y:S02]  /*4420*/  LOP3.LUT P2, RZ, R59, 0xff, RZ, 0xc0, !PT ;  /* 0x000000ff3bff7812 */ /* 0x000fe4000784c0ff */
[----:B------:R-:W-:Y:S04]  /*4430*/  PLOP3.LUT P0, PT, PT, PT, UP0, 0x80, 0x8 ;  /* 0x000000000008781c */ /* 0x000fe80003f0f008 */
[----:B------:R-:W-:Y:S07]  /*4440*/  PLOP3.LUT P0, PT, P0, PT, PT, 0x8, 0x80 ;  /* 0x000000000080781c */ /* 0x000fee000070e170 */
[----:B------:R-:W-:Y:S11]  /*4450*/  @P2 FSETP.EQ.AND P0, PT, R35, RZ, PT ;  /* 0x000000ff2300220b */ /* 0x000ff60003f02000 */
[----:B------:R-:W-:Y:S02]  /*4460*/  @!UPT UIADD3 URZ, UPT, UPT, URZ, URZ, URZ ;  /* 0x000000fffffff290 */ /* 0x000fe4000fffe0ff */
.L_x_77:
[----:B------:R-:W3:Y:S01]  /*4470*/  SYNCS.PHASECHK.TRANS64.TRYWAIT P2, [UR7+0xa0], R12 ;  /* 0x0000a00cff0075a7 */ /* 0x000ee20008041107 */
[----:B------:R-:W-:Y:S04]  /*4480*/  ELECT P4, URZ, PT ;  /* 0x0000000000ff782f */ /* 0x000fe80003880000 */
[----:B------:R-:W-:Y:S11]  /*4490*/  PLOP3.LUT P4, PT, P0, P4, PT, 0xf2, 0x2f ;  /* 0x00000000002f781c */ /* 0x000ff60000789e72 */
[----:B------:R-:W-:Y:S02]  /*44a0*/  @!UPT UIADD3 URZ, UPT, UPT, URZ, URZ, URZ ;  /* 0x000000fffffff290 */ /* 0x000fe4000fffe0ff */
[----:B-1----:R-:W-:Y:S05]  /*44b0*/  @!P4 IADD3 R9, P0, PT, R36, 0x580, RZ ;  /* 0x000005802409c810 */ /* 0x002fea0007f1e0ff */
[----:B--2---:R-:W-:Y:S01]  /*44c0*/  @!P4 IMAD.X R0, RZ, RZ, R37, P0 ;  /* 0x000000ffff00c224 */ /* 0x004fe200000e0625 */
[----:B---3--:R-:W-:Y:S07]  /*44d0*/  @!P2 BRA `(.L_x_78) ;  /* 0x000000440038a947 */ /* 0x008fee0003800000 */
.L_x_173:
[----:B------:R-:W-:Y:S01]  /*44e0*/  @!P4 R2UR UR8, R0 ;  /* 0x000000000008c2ca */ /* 0x000fe200000e0000 */
[----:B------:R-:W-:Y:S01]  /*44f0*/  VOTEU.ALL UP1, P4 ;  /* 0x0000000000ff7886 */ /* 0x000fe20002020000 */
[----:B------:R-:W-:Y:S01]  /*4500*/  @!P4 R2UR UR9, R9 ;  /* 0x000000000909c2ca */ /* 0x000fe200000e0000 */
[----:B------:R-:W-:Y:S01]  /*4510*/  @!P4 IMAD.MOV.U32 R0, RZ, RZ, 0x1000 ;  /* 0x00001000ff00c424 */ /* 0x000fe200078e00ff */
[----:B------:R-:W-:Y:S01]  /*4520*/  UMOV UR10, 0x0 ;  /* 0x00000000000a7882 */ /* 0x000fe20000000000 */
[----:B------:R-:W-:Y:S01]  /*4530*/  UMOV UR11, 0x10000000 ;  /* 0x10000000000b7882 */ /* 0x000fe20000000000 */
[----:B------:R-:W-:Y:S01]  /*4540*/  @!UP1 UIADD3 UR32, UPT, UPT, UR7, 0x200, URZ ;  /* 0x0000020007209890 */ /* 0x000fe2000fffe0ff */
[----:B------:R-:W-:Y:S01]  /*4550*/  @!P4 IADD3 R9, P0, PT, R36, 0x580, RZ ;  /* 0x000005802409c810 */ /* 0x000fe20007f1e0ff */
[----:B------:R-:W-:Y:S05]  /*4560*/  VOTEU.ALL UP1, P4 ;  /* 0x0000000000ff7886 */ /* 0x000fea0002020000 */
[----:B------:R-:W-:Y:S01]  /*4570*/  IMAD.U32 R11, RZ, RZ, UR8 ;  /* 0x00000008ff0b7e24 */ /* 0x000fe2000f8e00ff */
[----:B------:R-:W-:Y:S01]  /*4580*/  UPRMT UR8, UR37, 0x654, UR33 ;  /* 0x0000065425087896 */ /* 0x000fe20008000021 */
[----:B------:R-:W-:Y:S03]  /*4590*/  IMAD.U32 R10, RZ, RZ, UR9 ;  /* 0x00000009ff0a7e24 */ /* 0x000fe6000f8e00ff */
[----:B------:R-:W-:Y:S02]  /*45a0*/  @!P4 R2UR UR15, R11 ;  /* 0x000000000b0fc2ca */ /* 0x000fe400000e0000 */
[----:B------:R-:W-:Y:S11]  /*45b0*/  @!P4 R2UR UR14, R10 ;  /* 0x000000000a0ec2ca */ /* 0x000ff600000e0000 */
[----:B------:R-:W-:Y:S02]  /*45c0*/  @!UPT UIADD3 URZ, UPT, UPT, URZ, URZ, URZ ;  /* 0x000000fffffff290 */ /* 0x000fe4000fffe0ff */
[----:B------:R2:W-:Y:S01]  /*45d0*/  @!UP1 UTMALDG.3D [UR32], [UR14], desc[UR10] ;  /* 0x00000a200e0095b4 */ /* 0x0005e20008011000 */
[----:B------:R3:W-:Y:S01]  /*45e0*/  @!P4 SYNCS.ARRIVE.TRANS64.RED.A0TR RZ, [UR7+0x80], R0 ;  /* 0x00008000ffffc9a7 */ /* 0x0007e20008300407 */
[----:B------:R-:W-:Y:S01]  /*45f0*/  SYNCS.ARRIVE.TRANS64.RED.A1T0 RZ, [UR8], RZ ;  /* 0x000000ffffff79a7 */ /* 0x000fe20008100408 */
[----:B---3--:R-:W-:Y:S01]  /*4600*/  @!P4 IMAD.X R0, RZ, RZ, R37, P0 ;  /* 0x000000ffff00c224 */ /* 0x008fe200000e0625 */
[----:B------:R-:W3:Y:S02]  /*4610*/  SYNCS.PHASECHK.TRANS64.TRYWAIT P2, [UR7+0xa8], R12 ;  /* 0x0000a80cff0075a7 */ /* 0x000ee40008041107 */
[----:B--23--:R-:W-:Y:S05]  /*4620*/  @!P2 BRA `(.L_x_79) ;  /* 0x0000004000fca947 */ /* 0x00cfea0003800000 */
.L_x_175:
        /* <DEDUP_REMOVED lines=8> */
[----:B------:R-:W-:Y:S01]  /*46b0*/  @!UP1 UIADD3 UR24, UPT, UPT, UR7, 0x1200, URZ ;  /* 0x0000120007189890 */ /* 0x000fe2000fffe0ff */
[----:B------:R-:W-:Y:S01]  /*46c0*/  VOTEU.ALL UP1, P4 ;  /* 0x0000000000ff7886 */ /* 0x000fe20002020000 */
[----:B------:R-:W-:Y:S01]  /*46d0*/  UMOV UR27, UR35 ;  /* 0x00000023001b7c82 */ /* 0x000fe20008000000 */
[----:B------:R-:W-:Y:S02]  /*46e0*/  UMOV UR28, UR36 ;  /* 0x00000024001c7c82 */ /* 0x000fe40008000000 */
[----:B------:R-:W-:Y:S01]  /*46f0*/  IMAD.U32 R11, RZ, RZ, UR8 ;  /* 0x00000008ff0b7e24 */ /* 0x000fe2000f8e00ff */
[----:B------:R-:W-:Y:S01]  /*4700*/  UPRMT UR8, UR37, 0x654, UR25 ;  /* 0x0000065425087896 */ /* 0x000fe20008000019 */
[----:B------:R-:W-:Y:S02]  /*4710*/  IMAD.U32 R10, RZ, RZ, UR9 ;  /* 0x00000009ff0a7e24 */ /* 0x000fe4000f8e00ff */
[----:B------:R-:W-:Y:S01]  /*4720*/  @!P4 IMAD.X R20, RZ, RZ, R37, P0 ;  /* 0x000000ffff14c224 */ /* 0x000fe200000e0625 */
[----:B------:R-:W-:Y:S02]  /*4730*/  @!P4 R2UR UR15, R11 ;  /* 0x000000000b0fc2ca */ /* 0x000fe400000e0000 */
[----:B------:R-:W-:Y:S11]  /*4740*/  @!P4 R2UR UR14, R10 ;  /* 0x000000000a0ec2ca */ /* 0x000ff600000e0000 */
[----:B------:R-:W-:Y:S02]  /*4750*/  @!UPT UIADD3 URZ, UPT, UPT, URZ, URZ, URZ ;  /* 0x000000fffffff290 */ /* 0x000fe4000fffe0ff */
[----:B------:R2:W-:Y:S01]  /*4760*/  @!UP1 UTMALDG.3D [UR24], [UR14], desc[UR10] ;  /* 0x00000a180e0095b4 */ /* 0x0005e20008011000 */
[----:B------:R2:W-:Y:S01]  /*4770*/  @!P4 SYNCS.ARRIVE.TRANS64.RED.A0TR RZ, [UR7+0x88], R0 ;  /* 0x00008800ffffc9a7 */ /* 0x0005e20008300407 */
[----:B------:R-:W-:Y:S01]  /*4780*/  SYNCS.ARRIVE.TRANS64.RED.A1T0 RZ, [UR8], RZ ;  /* 0x000000ffffff79a7 */ /* 0x000fe20008100408 */
[----:B------:R-:W3:Y:S02]  /*4790*/  SYNCS.PHASECHK.TRANS64.TRYWAIT P2, [UR7+0xb0], R12 ;  /* 0x0000b00cff0075a7 */ /* 0x000ee40008041107 */
[----:B--23--:R-:W-:Y:S05]  /*47a0*/  @!P2 BRA `(.L_x_80) ;  /* 0x0000004000b4a947 */ /* 0x00cfea0003800000 */
.L_x_177:
[----:B------:R-:W2:Y:S01]  /*47b0*/  LDC.64 R14, c[0x0][0xb10] ;  /* 0x0002c400ff0e7b82 */ /* 0x000ea20000000a00 */
[----:B------:R-:W-:Y:S01]  /*47c0*/  @!P4 R2UR UR8, R20 ;  /* 0x000000001408c2ca */ /* 0x000fe200000e0000 */
[----:B------:R-:W-:Y:S01]  /*47d0*/  VOTEU.ALL UP1, P4 ;  /* 0x0000000000ff7886 */ /* 0x000fe20002020000 */
[----:B------:R-:W-:Y:S01]  /*47e0*/  @!P4 R2UR UR9, R21 ;  /* 0x000000001509c2ca */ /* 0x000fe200000e0000 */
[----:B------:R-:W-:Y:S01]  /*47f0*/  UMOV UR10, 0x0 ;  /* 0x00000000000a7882 */ /* 0x000fe20000000000 */
[----:B------:R-:W-:Y:S03]  /*4800*/  UMOV UR11, 0x10000000 ;  /* 0x10000000000b7882 */ /* 0x000fe60000000000 */
[----:B------:R-:W3:Y:S01]  /*4810*/  LDC.64 R10, c[0x0][0xb18] ;  /* 0x0002c600ff0a7b82 */ /* 0x000ee20000000a00 */
[----:B------:R-:W-:Y:S01]  /*4820*/  @!UP1 UIADD3 UR18, UPT, UPT, UR34, 0x40, URZ ;  /* 0x0000004022129890 */ /* 0x000fe2000fffe0ff */
[----:B------:R-:W-:Y:S01]  /*4830*/  @P3 SHF.R.U32.HI R24, RZ, 0x10, R29 ;  /* 0x00000010ff183819 */ /* 0x000fe2000001161d */
[----:B------:R-:W-:Y:S01]  /*4840*/  @!UP1 UIADD3 UR16, UPT, UPT, UR7, 0x2200, URZ ;  /* 0x0000220007109890 */ /* 0x000fe2000fffe0ff */
[----:B------:R-:W-:Y:S01]  /*4850*/  VIADD R27, R27, 0x1 ;  /* 0x000000011b1b7836 */ /* 0x000fe20000000000 */
[----:B------:R-:W-:Y:S03]  /*4860*/  VOTEU.ALL UP1, P4 ;  /* 0x0000000000ff7886 */ /* 0x000fe60002020000 */
[----:B------:R-:W5:Y:S01]  /*4870*/  @!P1 LDC R0, c[0x0][0xb20] ;  /* 0x0002c800ff009b82 */ /* 0x000f620000000800 */
[----:B------:R-:W-:Y:S01]  /*4880*/  UMOV UR19, UR35 ;  /* 0x0000002300137c82 */ /* 0x000fe20008000000 */
[----:B------:R-:W-:Y:S01]  /*4890*/  IMAD.U32 R21, RZ, RZ, UR8 ;  /* 0x00000008ff157e24 */ /* 0x000fe2000f8e00ff */
[----:B------:R-:W-:Y:S05]  /*48a0*/  UMOV UR20, UR36 ;  /* 0x0000002400147c82 */ /* 0x000fea0008000000 */
[----:B-1----:R-:W1:Y:S01]  /*48b0*/  @!P1 LDC R3, c[0x0][0xb0c] ;  /* 0x0002c300ff039b82 */ /* 0x002e620000000800 */
[----:B------:R-:W-:Y:S01]  /*48c0*/  IMAD.U32 R20, RZ, RZ, UR9 ;  /* 0x00000009ff147e24 */ /* 0x000fe2000f8e00ff */
[----:B------:R-:W-:Y:S01]  /*48d0*/  UPRMT UR8, UR37, 0x654, UR17 ;  /* 0x0000065425087896 */ /* 0x000fe20008000011 */
[----:B------:R-:W-:Y:S03]  /*48e0*/  @!P4 R2UR UR15, R21 ;  /* 0x00000000150fc2ca */ /* 0x000fe600000e0000 */
[----:B------:R-:W-:Y:S01]  /*48f0*/  @!P4 R2UR UR14, R20 ;  /* 0x00000000140ec2ca */ /* 0x000fe200000e0000 */
[----:B------:R-:W-:Y:S11]  /*4900*/  @!P4 IMAD.MOV.U32 R20, RZ, RZ, 0x1000 ;  /* 0x00001000ff14c424 */ /* 0x000ff600078e00ff */
[----:B------:R-:W-:Y:S01]  /*4910*/  @!UPT UIADD3 URZ, UPT, UPT, URZ, URZ, URZ ;  /* 0x000000fffffff290 */ /* 0x000fe2000fffe0ff */
[----:B------:R1:W-:Y:S01]  /*4920*/  @!UP1 UTMALDG.3D [UR16], [UR14], desc[UR10] ;  /* 0x00000a100e0095b4 */ /* 0x0003e20008011000 */
[----:B------:R1:W-:Y:S02]  /*4930*/  @!P4 SYNCS.ARRIVE.TRANS64.RED.A0TR RZ, [UR7+0x90], R20 ;  /* 0x00009014ffffc9a7 */ /* 0x0003e40008300407 */
[----:B-1----:R-:W-:Y:S01]  /*4940*/  @!P1 ISETP.NE.AND P2, PT, R3, 0x1, PT ;  /* 0x000000010300980c */ /* 0x002fe20003f45270 */
[C---:B--2---:R-:W-:Y:S01]  /*4950*/  @!P1 IMAD.HI.U32 R14, R13.reuse, R14, RZ ;  /* 0x0000000e0d0e9227 */ /* 0x044fe200078e00ff */
[----:B---3--:R-:W-:Y:S03]  /*4960*/  @!P1 ISETP.NE.AND P0, PT, R10, 0x1, PT ;  /* 0x000000010a00980c */ /* 0x008fe60003f05270 */
[C---:B------:R-:W-:Y:S01]  /*4970*/  @!P1 IMAD.HI.U32 R11, R8.reuse, R11, RZ ;  /* 0x0000000b080b9227 */ /* 0x040fe200078e00ff */
[----:B------:R-:W-:Y:S04]  /*4980*/  @!P1 SHF.R.U32.HI R14, RZ, R15, R14 ;  /* 0x0000000fff0e9219 */ /* 0x000fe8000001160e */
[----:B-----5:R-:W-:Y:S01]  /*4990*/  @!P1 SHF.R.U32.HI R9, RZ, R0, R11 ;  /* 0x00000000ff099219 */ /* 0x020fe2000001160b */
[----:B------:R-:W-:Y:S01]  /*49a0*/  SYNCS.ARRIVE.TRANS64.RED.A1T0 RZ, [UR8], RZ ;  /* 0x000000ffffff79a7 */ /* 0x000fe20008100408 */
[----:B------:R-:W-:Y:S02]  /*49b0*/  @!P1 SEL R14, R13, R14, !P2 ;  /* 0x0000000e0d0e9207 */ /* 0x000fe40005000000 */
[----:B------:R-:W-:Y:S01]  /*49c0*/  @!P1 SEL R9, R8, R9, !P0 ;  /* 0x0000000908099207 */ /* 0x000fe20004000000 */
[----:B------:R-:W1:Y:S04]  /*49d0*/  SYNCS.PHASECHK.TRANS64.TRYWAIT P5, [UR7+0xb8], R12 ;  /* 0x0000b80cff0075a7 */ /* 0x000e6800080a1107 */
[----:B------:R-:W-:Y:S02]  /*49e0*/  @!P1 IMAD.IADD R0, R9, 0x1, -R14 ;  /* 0x0000000109009824 */ /* 0x000fe400078e0a0e */
[----:B------:R-:W-:Y:S02]  /*49f0*/  @!P1 IMAD.IADD R9, R14, 0x1, -R9 ;  /* 0x000000010e099824 */ /* 0x000fe400078e0a09 */
[----:B------:R-:W-:Y:S02]  /*4a00*/  @!P1 IMAD R13, R0, R3, R13 ;  /* 0x00000003000d9224 */ /* 0x000fe400078e020d */
[----:B------:R-:W-:Y:S01]  /*4a10*/  @!P1 IMAD R8, R9, R10, R8 ;  /* 0x0000000a09089224 */ /* 0x000fe200078e0208 */
[----:B-1----:R-:W-:Y:S06]  /*4a20*/  @!P5 BRA `(.L_x_81) ;  /* 0x00000040002cd947 */ /* 0x002fec0003800000 */
.L_x_179:
[----:B-1----:R-:W-:Y:S01]  /*4a30*/  @!P4 IADD3 R3, P0, PT, R36, 0x580, RZ ;  /* 0x000005802403c810 */ /* 0x002fe20007f1e0ff */
[----:B------:R-:W-:Y:S01]  /*4a40*/  VOTEU.ALL UP1, P4 ;  /* 0x0000000000ff7886 */ /* 0x000fe20002020000 */
[----:B------:R-:W-:Y:S01]  /*4a50*/  UMOV UR18, 0x0 ;  /* 0x0000000000127882 */ /* 0x000fe20000000000 */
[----:B------:R-:W-:Y:S01]  /*4a60*/  UMOV UR19, 0x10000000 ;  /* 0x1000000000137882 */ /* 0x000fe20000000000 */
[----:B------:R-:W-:Y:S01]  /*4a70*/  @!P4 R2UR UR9, R3 ;  /* 0x000000000309c2ca */ /* 0x000fe200000e0000 */
[----:B------:R-:W-:Y:S01]  /*4a80*/  @!P4 IMAD.X R0, RZ, RZ, R37, P0 ;  /* 0x000000ffff00c224 */ /* 0x000fe200000e0625 */
[----:B------:R-:W-:Y:S01]  /*4a90*/  @!UP1 UIADD3 UR10, UPT, UPT, UR34, 0x60, URZ ;  /* 0x00000060220a9890 */ /* 0x000fe2000fffe0ff */
[----:B------:R-:W-:Y:S01]  /*4aa0*/  ISETP.NE.AND P0, PT, R27, 0x2, PT ;  /* 0x000000021b00780c */ /* 0x000fe20003f05270 */
[----:B------:R-:W-:Y:S01]  /*4ab0*/  UMOV UR11, UR35 ;  /* 0x00000023000b7c82 */ /* 0x000fe20008000000 */
[----:B------:R-:W-:Y:S01]  /*4ac0*/  UMOV UR12, UR36 ;  /* 0x00000024000c7c82 */ /* 0x000fe20008000000 */
[----:B------:R-:W-:Y:S01]  /*4ad0*/  @!P4 R2UR UR8, R0 ;  /* 0x000000000008c2ca */ /* 0x000fe200000e0000 */
[----:B------:R-:W-:Y:S01]  /*4ae0*/  IMAD.IADD R20, R8, 0x1, R58 ;  /* 0x0000000108147824 */ /* 0x000fe200078e023a */
[----:B------:R-:W-:Y:S01]  /*4af0*/  @P3 R2UR UR36, R24 ;  /* 0x00000000182432ca */ /* 0x000fe200000e0000 */
[----:B------:R-:W-:Y:S01]  /*4b00*/  IMAD.IADD R21, R13, 0x1, R60 ;  /* 0x000000010d157824 */ /* 0x000fe200078e023c */
[----:B------:R-:W-:Y:S02]  /*4b10*/  SEL R0, RZ, 0x1, P0 ;  /* 0x00000001ff007807 */ /* 0x000fe40000000000 */
[----:B------:R-:W-:Y:S01]  /*4b20*/  LOP3.LUT R32, R32, 0x1, RZ, 0x3c, !PT ;  /* 0x0000000120207812 */ /* 0x000fe200078e3cff */
[----:B------:R-:W-:Y:S01]  /*4b30*/  IMAD.U32 R10, RZ, RZ, UR9 ;  /* 0x00000009ff0a7e24 */ /* 0x000fe2000f8e00ff */
[----:B------:R-:W-:Y:S01]  /*4b40*/  @!UP1 UIADD3 UR9, UPT, UPT, UR7, 0x98, URZ ;  /* 0x0000009807099890 */ /* 0x000fe2000fffe0ff */
[----:B------:R-:W-:Y:S02]  /*4b50*/  LOP3.LUT R25, R25, R0, RZ, 0x3c, !PT ;  /* 0x0000000019197212 */ /* 0x000fe400078e3cff */
[----:B------:R-:W-:Y:S02]  /*4b60*/  SEL R27, R27, RZ, P0 ;  /* 0x000000ff1b1b7207 */ /* 0x000fe40000000000 */
[----:B------:R-:W-:Y:S01]  /*4b70*/  IMAD.U32 R11, RZ, RZ, UR8 ;  /* 0x00000008ff0b7e24 */ /* 0x000fe2000f8e00ff */
[----:B------:R-:W-:Y:S01]  /*4b80*/  @!P4 R2UR UR14, R10 ;  /* 0x000000000a0ec2ca */ /* 0x000fe200000e0000 */
[----:B------:R-:W-:Y:S01]  /*4b90*/  @!UP1 UIADD3 UR8, UPT, UPT, UR7, 0x3200, URZ ;  /* 0x0000320007089890 */ /* 0x000fe2000fffe0ff */
[----:B------:R-:W-:Y:S02]  /*4ba0*/  VOTEU.ALL UP1, P4 ;  /* 0x0000000000ff7886 */ /* 0x000fe40002020000 */
[----:B------:R-:W-:Y:S11]  /*4bb0*/  @!P4 R2UR UR15, R11 ;  /* 0x000000000b0fc2ca */ /* 0x000ff600000e0000 */
[----:B------:R-:W-:Y:S02]  /*4bc0*/  @!UPT UIADD3 URZ, UPT, UPT, URZ, URZ, URZ ;  /* 0x000000fffffff290 */ /* 0x000fe4000fffe0ff */
[----:B------:R2:W-:Y:S01]  /*4bd0*/  @!UP1 UTMALDG.3D [UR8], [UR14], desc[UR18] ;  /* 0x000012080e0095b4 */ /* 0x0005e20008011000 */
[----:B------:R2:W-:Y:S01]  /*4be0*/  @!P4 SYNCS.ARRIVE.TRANS64.RED.A0TR RZ, [UR7+0x98], R23 ;  /* 0x00009817ffffc9a7 */ /* 0x0005e20008300407 */
[----:B------:R-:W-:Y:S01]  /*4bf0*/  UPLOP3.LUT UP1, UPT, UPT, UPT, UPT, 0x80, 0x8 ;  /* 0x000000000008789c */ /* 0x000fe20003f2f070 */
[----:B------:R-:W-:Y:S01]  /*4c00*/  SYNCS.ARRIVE.TRANS64.RED.A1T0 RZ, [UR13], RZ ;  /* 0x000000ffffff79a7 */ /* 0x000fe2000810040d */
[----:B------:R-:W-:Y:S09]  /*4c10*/  @P3 BRA `(.L_x_82) ;  /* 0xfffffff000943947 */ /* 0x000ff2000383ffff */
[----:B------:R-:W-:-:S04]  /*4c20*/  SHF.L.U32 R3, R32, 0x1f, RZ ;  /* 0x0000001f20037819 */ /* 0x000fc800000006ff */
[----:B------:R-:W1:Y:S02]  /*4c30*/  SYNCS.PHASECHK.TRANS64.TRYWAIT P0, [UR7+0xa0], R3 ;  /* 0x0000a003ff0075a7 */ /* 0x000e640008001107 */
[----:B-1----:R-:W-:Y:S05]  /*4c40*/  @!P0 BRA `(.L_x_83) ;  /* 0x0000003c00bc8947 */ /* 0x002fea0003800000 */
.L_x_181:
[----:B------:R-:W3:Y:S02]  /*4c50*/  SYNCS.PHASECHK.TRANS64.TRYWAIT P0, [UR7+0xa8], R3 ;  /* 0x0000a803ff0075a7 */ /* 0x000ee40008001107 */
[----:B---3--:R-:W-:Y:S05]  /*4c60*/  @!P0 BRA `(.L_x_84) ;  /* 0x0000003c00cc8947 */ /* 0x008fea0003800000 */
.L_x_183:
[----:B------:R-:W3:Y:S02]  /*4c70*/  SYNCS.PHASECHK.TRANS64.TRYWAIT P0, [UR7+0xb0], R3 ;  /* 0x0000b003ff0075a7 */ /* 0x000ee40008001107 */
[----:B---3--:R-:W-:Y:S05]  /*4c80*/  @!P0 BRA `(.L_x_85) ;  /* 0x0000003c00dc8947 */ /* 0x008fea0003800000 */
.L_x_185:
[----:B-1----:R-:W-:-:S07]  /*4c90*/  MOV R0, UR7 ;  /* 0x0000000700007c02 */ /* 0x002fce0008000f00 */
.L_x_86:
[----:B-1----:R-:W-:-:S04]  /*4ca0*/  SHF.L.U32 R3, R32, 0x1f, RZ ;  /* 0x0000001f20037819 */ /* 0x002fc800000006ff */
[----:B------:R1:W3:Y:S03]  /*4cb0*/  SYNCS.PHASECHK.TRANS64.TRYWAIT P0, [R0+URZ+0xb8], R3 ;  /* 0x0000b803000075a7 */ /* 0x0002e600080011ff */
[----:B---3--:R-:W-:Y:S05]  /*4cc0*/  @!P0 NANOSLEEP.SYNCS 0x989680 ;  /* 0x009896800000895d */ /* 0x008fea0003900000 */
[----:B------:R-:W3:Y:S02]  /*4cd0*/  @!P0 SYNCS.PHASECHK.TRANS64 P0, [R0+URZ+0xb8], R3 ;  /* 0x0000b803000085a7 */ /* 0x000ee400080010ff */
[----:B--23--:R-:W-:Y:S05]  /*4ce0*/  @P0 EXIT ;  /* 0x000000000000094d */ /* 0x00cfea0003800000 */
[----:B------:R-:W-:Y:S05]  /*4cf0*/  BRA `(.L_x_86) ;  /* 0xfffffffc00e87947 */ /* 0x000fea000383ffff */
.L_x_71:
[----:B------:R-:W-:-:S06]  /*4d00*/  UISETP.GE.AND UP1, UPT, UR8, 0x4, UPT ;  /* 0x000000040800788c */ /* 0x000fcc000bf26270 */
[----:B------:R-:W-:-:S13]  /*4d10*/  PLOP3.LUT P0, PT, PT, PT, UP1, 0x80, 0x8 ;  /* 0x000000000008781c */ /* 0x000fda0003f0f018 */
[----:B------:R-:W-:Y:S05]  /*4d20*/  @!P0 EXIT ;  /* 0x000000000000894d */ /* 0x000fea0003800000 */
[----:B------:R-:W-:Y:S01]  /*4d30*/  BAR.SYNC.DEFER_BLOCKING 0x6, 0xa0 ;  /* 0x0182800000007b1d */ /* 0x000fe20000010000 */
[C---:B------:R-:W-:Y:S01]  /*4d40*/  IMAD.SHL.U32 R7, R72.reuse, 0x20, RZ ;  /* 0x0000002048077824 */ /* 0x040fe200078e00ff */
[C---:B------:R-:W-:Y:S01]  /*4d50*/  LOP3.LUT P0, RZ, R72.reuse, 0x4, RZ, 0xc0, !PT ;  /* 0x0000000448ff7812 */ /* 0x040fe2000780c0ff */
[C---:B------:R-:W-:Y:S01]  /*4d60*/  IMAD.SHL.U32 R64, R72.reuse, 0x10, RZ ;  /* 0x0000001048407824 */ /* 0x040fe200078e00ff */
[----:B------:R-:W-:Y:S01]  /*4d70*/  CS2R R68, SRZ ;  /* 0x0000000000447805 */ /* 0x000fe2000001ff00 */
[C---:B------:R-:W-:Y:S01]  /*4d80*/  IMAD.SHL.U32 R5, R72.reuse, 0x4, RZ ;  /* 0x0000000448057824 */ /* 0x040fe200078e00ff */
[----:B------:R-:W-:Y:S02]  /*4d90*/  UMOV UR48, 0x400 ;  /* 0x0000040000307882 */ /* 0x000fe40000000000 */
[----:B------:R-:W1:Y:S01]  /*4da0*/  LDC R63, c[0x0][0x370] ;  /* 0x0000dc00ff3f7b82 */ /* 0x000e620000000800 */
[----:B------:R-:W-:Y:S01]  /*4db0*/  ULEA UR48, UR37, UR48, 0x18 ;  /* 0x0000003025307291 */ /* 0x000fe2000f8ec0ff */
[----:B------:R-:W-:Y:S01]  /*4dc0*/  LOP3.LUT R0, R7, 0xc0, RZ, 0xc0, !PT ;  /* 0x000000c007007812 */ /* 0x000fe200078ec0ff */
[----:B------:R-:W-:Y:S01]  /*4dd0*/  IMAD.U32 R32, R72, 0x10000, RZ ;  /* 0x0001000048207824 */ /* 0x000fe200078e00ff */
[----:B------:R-:W-:Y:S01]  /*4de0*/  LOP3.LUT R64, R64, 0x600, RZ, 0xc0, !PT ;  /* 0x0000060040407812 */ /* 0x000fe200078ec0ff */
[----:B------:R-:W-:Y:S01]  /*4df0*/  UIADD3 UR4, UPT, UPT, UR48, 0x200, URZ ;  /* 0x0000020030047890 */ /* 0x000fe2000fffe0ff */
[----:B------:R-:W-:Y:S01]  /*4e00*/  LOP3.LUT R5, R0, 0x18, R5, 0xf8, !PT ;  /* 0x0000001800057812 */ /* 0x000fe200078ef805 */
[----:B------:R-:W-:Y:S01]  /*4e10*/  IMAD.MOV.U32 R71, RZ, RZ, 0x20 ;  /* 0x00000020ff477424 */ /* 0x000fe200078e00ff */
[----:B------:R-:W2:Y:S01]  /*4e20*/  LDC R28, c[0x0][0xb0c] ;  /* 0x0002c300ff1c7b82 */ /* 0x000ea20000000800 */
[----:B------:R-:W-:Y:S01]  /*4e30*/  SHF.R.U32.HI R0, RZ, 0x1, R72 ;  /* 0x00000001ff007819 */ /* 0x000fe20000011648 */
[----:B------:R-:W-:Y:S01]  /*4e40*/  IMAD.MOV.U32 R70, RZ, RZ, 0x1 ;  /* 0x00000001ff467424 */ /* 0x000fe200078e00ff */
[--C-:B------:R-:W-:Y:S01]  /*4e50*/  LOP3.LUT R64, R64, 0x20, R7.reuse, 0xf8, !PT ;  /* 0x0000002040407812 */ /* 0x100fe200078ef807 */
[----:B------:R-:W-:Y:S01]  /*4e60*/  IMAD.MOV.U32 R30, RZ, RZ, RZ ;  /* 0x000000ffff1e7224 */ /* 0x000fe200078e00ff */
[----:B------:R-:W-:Y:S01]  /*4e70*/  LOP3.LUT R32, R32, 0x600000, RZ, 0xc0, !PT ;  /* 0x0060000020207812 */ /* 0x000fe200078ec0ff */
[----:B------:R-:W-:Y:S01]  /*4e80*/  IMAD.MOV.U32 R75, RZ, RZ, RZ ;  /* 0x000000ffff4b7224 */ /* 0x000fe200078e00ff */
[----:B------:R-:W-:Y:S01]  /*4e90*/  LOP3.LUT R5, R5, 0x8, R0, 0x78, !PT ;  /* 0x0000000805057812 */ /* 0x000fe200078e7800 */
[----:B------:R-:W4:Y:S01]  /*4ea0*/  LDC R61, c[0x0][0xb20] ;  /* 0x0002c800ff3d7b82 */ /* 0x000f220000000800 */
[----:B------:R-:W3:Y:S01]  /*4eb0*/  LDS R3, [UR48+0x180] ;  /* 0x00018030ff037984 */ /* 0x000ee20008000800 */
[----:B------:R-:W-:Y:S01]  /*4ec0*/  LOP3.LUT R64, R64, 0x100, R7, 0xf8, !PT ;  /* 0x0000010040407812 */ /* 0x000fe200078ef807 */
[----:B------:R-:W-:Y:S01]  /*4ed0*/  IMAD.U32 R66, RZ, RZ, UR4 ;  /* 0x00000004ff427e24 */ /* 0x000fe2000f8e00ff */
[----:B------:R-:W-:Y:S01]  /*4ee0*/  LOP3.LUT R72, R72, 0x60, RZ, 0xc0, !PT ;  /* 0x0000006048487812 */ /* 0x000fe200078ec0ff */
[----:B------:R-:W1:Y:S01]  /*4ef0*/  LDCU.64 UR52, c[0x0][0x348] ;  /* 0x00006900ff3477ac */ /* 0x000e620008000a00 */
[----:B------:R-:W-:-:S02]  /*4f00*/  LOP3.LUT R64, R64, R5, RZ, 0xfc, !PT ;  /* 0x0000000540407212 */ /* 0x000fc400078efcff */
[----:B------:R-:W1:Y:S01]  /*4f10*/  LDC R27, c[0x0][0xb30] ;  /* 0x0002cc00ff1b7b82 */ /* 0x000e620000000800 */
[----:B------:R-:W-:Y:S01]  /*4f20*/  SEL R71, R71, 0xffffffe0, !P0 ;  /* 0xffffffe047477807 */ /* 0x000fe20004000000 */
[----:B------:R-:W1:Y:S01]  /*4f30*/  LDCU.64 UR38, c[0x0][0x888] ;  /* 0x00011100ff2677ac */ /* 0x000e620008000a00 */
[----:B------:R-:W1:Y:S05]  /*4f40*/  LDCU.64 UR44, c[0x0][0x890] ;  /* 0x00011200ff2c77ac */ /* 0x000e6a0008000a00 */
[----:B------:R-:W1:Y:S01]  /*4f50*/  LDC.64 R56, c[0x0][0xb10] ;  /* 0x0002c400ff387b82 */ /* 0x000e620000000a00 */
[----:B------:R-:W-:Y:S01]  /*4f60*/  UMOV UR49, URZ ;  /* 0x000000ff00317c82 */ /* 0x000fe20008000000 */
[----:B------:R-:W-:-:S06]  /*4f70*/  UMOV UR51, URZ ;  /* 0x000000ff00337c82 */ /* 0x000fcc0008000000 */
[----:B------:R-:W1:Y:S08]  /*4f80*/  LDC.64 R24, c[0x0][0xb18] ;  /* 0x0002c600ff187b82 */ /* 0x000e700000000a00 */
[----:B------:R-:W1:Y:S08]  /*4f90*/  LDC.64 R22, c[0x0][0xb28] ;  /* 0x0002ca00ff167b82 */ /* 0x000e700000000a00 */
[----:B------:R-:W1:Y:S01]  /*4fa0*/  LDC.64 R54, c[0x0][0x8b0] ;  /* 0x00022c00ff367b82 */ /* 0x000e620000000a00 */
[----:B---3--:R-:W-:-:S07]  /*4fb0*/  IMAD.IADD R32, R3, 0x1, R32 ;  /* 0x0000000103207824 */ /* 0x008fce00078e0220 */
[----:B------:R-:W3:Y:S08]  /*4fc0*/  LDC.64 R52, c[0x0][0x8a8] ;  /* 0x00022a00ff347b82 */ /* 0x000ef00000000a00 */
[----:B--2-4-:R-:W1:Y:S02]  /*4fd0*/  LDC R62, c[0x0][0x374] ;  /* 0x0000dd00ff3e7b82 */ /* 0x014e640000000800 */
.L_x_130:
[C---:B------:R-:W-:Y:S02]  /*4fe0*/  LEA R0, R75.reuse, UR48, 0x3 ;  /* 0x000000304b007c11 */ /* 0x040fe4000f8e18ff */
[----:B------:R-:W-:Y:S02]  /*4ff0*/  SHF.L.U32 R3, R68, 0x1f, RZ ;  /* 0x0000001f44037819 */ /* 0x000fe400000006ff */
[----:B------:R-:W-:Y:S02]  /*5000*/  LEA R16, R75, UR48, 0x4 ;  /* 0x000000304b107c11 */ /* 0x000fe4000f8e20ff */
[----:B------:R-:W2:Y:S02]  /*5010*/  SYNCS.PHASECHK.TRANS64.TRYWAIT P0, [R0+URZ+0xd0], R3 ;  /* 0x0000d003000075a7 */ /* 0x000ea400080011ff */
[----:B-12---:R-:W-:Y:S05]  /*5020*/  @!P0 BRA `(.L_x_87) ;  /* 0x0000003c000c8947 */ /* 0x006fea0003800000 */
.L_x_186:
[----:B------:R-:W4:Y:S01]  /*5030*/  LDC.64 R12, c[0x0][0xb10] ;  /* 0x0002c400ff0c7b82 */ /* 0x000f220000000a00 */
[----:B------:R-:W3:Y:S01]  /*5040*/  LDS.128 R16, [R16+0x160] ;  /* 0x0001600010107984 */ /* 0x000ee20000000c00 */
[----:B-1----:R-:W-:Y:S01]  /*5050*/  ISETP.NE.AND P1, PT, R27, 0x1, PT ;  /* 0x000000011b00780c */ /* 0x002fe20003f25270 */
[----:B--2---:R-:W-:Y:S01]  /*5060*/  VIADD R0, R0, 0xe0 ;  /* 0x000000e000007836 */ /* 0x004fe20000000000 */
[----:B------:R-:W-:Y:S04]  /*5070*/  ISETP.GE.AND P0, PT, R26, 0x1, PT ;  /* 0x000000011a00780c */ /* 0x000fe80003f06270 */
[----:B------:R-:W1:Y:S01]  /*5080*/  LDC.64 R10, c[0x0][0xb18] ;  /* 0x0002c600ff0a7b82 */ /* 0x000e620000000a00 */
[----:B------:R-:W-:Y:S01]  /*5090*/  PRMT R0, RZ, 0x654, R0 ;  /* 0x00000654ff007816 */ /* 0x000fe20000000000 */
[----:B------:R-:W-:Y:S01]  /*50a0*/  @!PT LDS RZ, [RZ] ;  /* 0x00000000fffff984 */ /* 0x000fe20000000800 */
[----:B------:R-:W-:Y:S01]  /*50b0*/  @!PT LDS RZ, [RZ] ;  /* 0x00000000fffff984 */ /* 0x000fe20000000800 */
[----:B------:R-:W-:Y:S01]  /*50c0*/  @!PT LDS RZ, [RZ] ;  /* 0x00000000fffff984 */ /* 0x000fe20000000800 */
[----:B------:R-:W-:Y:S01]  /*50d0*/  @!PT LDS RZ, [RZ] ;  /* 0x00000000fffff984 */ /* 0x000fe20000000800 */
[----:B------:R2:W-:Y:S06]  /*50e0*/  MEMBAR.ALL.CTA ;  /* 0x0000000000007992 */ /* 0x0005ec0000008000 */
[----:B--2---:R-:W2:Y:S01]  /*50f0*/  FENCE.VIEW.ASYNC.S ;  /* 0x00000000000073c6 */ /* 0x004ea20000000000 */
[----:B------:R-:W1:Y:S08]  /*5100*/  @!P1 LDC R14, c[0x0][0xb20] ;  /* 0x0002c800ff0e9b82 */ /* 0x000e700000000800 */
[----:B------:R-:W1:Y:S01]  /*5110*/  @!P1 LDC R9, c[0x0][0xb0c] ;  /* 0x0002c300ff099b82 */ /* 0x000e620000000800 */
[----:B--2---:R2:W-:Y:S01]  /*5120*/  SYNCS.ARRIVE.TRANS64.RED.A1T0 RZ, [R0+URZ], RZ ;  /* 0x000000ff00ff79a7 */ /* 0x0045e200081004ff */
[----:B---3--:R-:W-:Y:S04]  /*5130*/  LOP3.LUT P4, RZ, R18, 0x1, RZ, 0xc0, !PT ;  /* 0x0000000112ff7812 */ /* 0x008fe8000788c0ff */
[----:B------:R-:W-:Y:S09]  /*5140*/  P2R R73, PR, RZ, 0x10 ;  /* 0x00000010ff497803 */ /* 0x000ff20000000000 */
[----:B------:R-:W-:Y:S02]  /*5150*/  @P4 MOV R31, R16 ;  /* 0x00000010001f4202 */ /* 0x000fe40000000f00 */
[----:B------:R-:W-:Y:S01]  /*5160*/  @P4 LOP3.LUT R29, R17, 0xffff, RZ, 0xc0, !PT ;  /* 0x0000ffff111d4812 */ /* 0x000fe200078ec0ff */
[----:B--2-4-:R-:W-:Y:S06]  /*5170*/  @!P0 BRA `(.L_x_88) ;  /* 0x0000000000a48947 */ /* 0x014fec0003800000 */
[----:B------:R-:W-:Y:S01]  /*5180*/  IMAD.HI.U32 R36, R62, R25, RZ ;  /* 0x000000193e247227 */ /* 0x000fe200078e00ff */
[----:B------:R-:W-:Y:S02]  /*5190*/  ISETP.NE.AND P0, PT, R24, 0x1, PT ;  /* 0x000000011800780c */ /* 0x000fe40003f05270 */
[----:B------:R-:W-:Y:S01]  /*51a0*/  ISETP.NE.AND P2, PT, R26, 0x1, PT ;  /* 0x000000011a00780c */ /* 0x000fe20003f45270 */
[-C--:B------:R-:W-:Y:S01]  /*51b0*/  IMAD.HI.U32 R34, R63, R56.reuse, RZ ;  /* 0x000000383f227227 */ /* 0x080fe200078e00ff */
[----:B------:R-:W-:Y:S02]  /*51c0*/  SHF.R.U32.HI R37, RZ, R61, R36 ;  /* 0x0000003dff257219 */ /* 0x000fe40000011624 */
[----:B------:R-:W-:Y:S01]  /*51d0*/  ISETP.NE.AND P3, PT, R28, 0x1, PT ;  /* 0x000000011c00780c */ /* 0x000fe20003f65270 */
[----:B------:R-:W-:Y:S01]  /*51e0*/  IMAD.HI.U32 R40, R29, R25, RZ ;  /* 0x000000191d287227 */ /* 0x000fe200078e00ff */
[----:B------:R-:W-:Y:S02]  /*51f0*/  SHF.R.U32.HI R34, RZ, R57, R34 ;  /* 0x00000039ff227219 */ /* 0x000fe40000011622 */
[----:B------:R-:W-:Y:S01]  /*5200*/  SEL R3, R62, R37, !P0 ;  /* 0x000000253e037207 */ /* 0x000fe20004000000 */
[----:B------:R-:W-:Y:S01]  /*5210*/  IMAD.HI.U32 R38, R31, R56, RZ ;  /* 0x000000381f267227 */ /* 0x000fe200078e00ff */
[----:B------:R-:W-:Y:S03]  /*5220*/  SEL R7, R63, R34, !P3 ;  /* 0x000000223f077207 */ /* 0x000fe60005800000 */
[-C--:B------:R-:W-:Y:S01]  /*5230*/  IMAD.HI.U32 R34, R3, R22.reuse, RZ ;  /* 0x0000001603227227 */ /* 0x080fe200078e00ff */
[----:B------:R-:W-:Y:S03]  /*5240*/  SHF.R.U32.HI R38, RZ, R57, R38 ;  /* 0x00000039ff267219 */ /* 0x000fe60000011626 */
[----:B------:R-:W-:Y:S01]  /*5250*/  IMAD.HI.U32 R36, R7, R22, RZ ;  /* 0x0000001607247227 */ /* 0x000fe200078e00ff */
[----:B------:R-:W-:Y:S02]  /*5260*/  @P2 SHF.R.U32.HI R3, RZ, R23, R34 ;  /* 0x00000017ff032219 */ /* 0x000fe40000011622 */
[----:B------:R-:W-:Y:S02]  /*5270*/  SHF.R.U32.HI R34, RZ, R61, R40 ;  /* 0x0000003dff227219 */ /* 0x000fe40000011628 */
[----:B------:R-:W-:Y:S01]  /*5280*/  @P2 SHF.R.U32.HI R7, RZ, R23, R36 ;  /* 0x00000017ff072219 */ /* 0x000fe20000011624 */
[C---:B------:R-:W-:Y:S01]  /*5290*/  IMAD R2, R26.reuse, R3, RZ ;  /* 0x000000031a027224 */ /* 0x040fe200078e02ff */
[----:B------:R-:W-:Y:S02]  /*52a0*/  SEL R5, R29, R34, !P0 ;  /* 0x000000221d057207 */ /* 0x000fe40004000000 */
[----:B------:R-:W-:Y:S01]  /*52b0*/  SEL R3, R31, R38, !P3 ;  /* 0x000000261f037207 */ /* 0x000fe20005800000 */
[----:B------:R-:W-:Y:S01]  /*52c0*/  IMAD R4, R26, R7, RZ ;  /* 0x000000071a047224 */ /* 0x000fe200078e02ff */
[C---:B------:R-:W-:Y:S01]  /*52d0*/  ISETP.GE.AND P0, PT, R5.reuse, R2, PT ;  /* 0x000000020500720c */ /* 0x040fe20003f06270 */
[----:B------:R-:W-:Y:S03]  /*52e0*/  IMAD.HI.U32 R6, R5, R22, RZ ;  /* 0x0000001605067227 */ /* 0x000fe600078e00ff */
[----:B------:R-:W-:Y:S01]  /*52f0*/  ISETP.GE.OR P0, PT, R3, R4, P0 ;  /* 0x000000040300720c */ /* 0x000fe20000706670 */
[----:B------:R-:W-:Y:S01]  /*5300*/  IMAD.MOV R4, RZ, RZ, -R3 ;  /* 0x000000ffff047224 */ /* 0x000fe200078e0a03 */
[-C--:B------:R-:W-:Y:S03]  /*5310*/  SHF.R.U32.HI R6, RZ, R23.reuse, R6 ;  /* 0x00000017ff067219 */ /* 0x080fe60000011606 */
[----:B------:R-:W-:Y:S01]  /*5320*/  IMAD R31, R28, R4, R31 ;  /* 0x000000041c1f7224 */ /* 0x000fe200078e021f */
[----:B------:R-:W-:Y:S05]  /*5330*/  SEL R15, R5, R6, !P2 ;  /* 0x00000006050f7207 */ /* 0x000fea0005000000 */
[----:B------:R-:W-:Y:S02]  /*5340*/  IMAD.MOV R6, RZ, RZ, -R15 ;  /* 0x000000ffff067224 */ /* 0x000fe400078e0a0f */
[C---:B------:R-:W-:Y:S04]  /*5350*/  @!P0 IMAD.HI.U32 R2, R3.reuse, R22, RZ ;  /* 0x0000001603028227 */ /* 0x040fe800078e00ff */
[----:B------:R-:W-:Y:S01]  /*5360*/  IMAD R6, R26, R6, R5 ;  /* 0x000000061a067224 */ /* 0x000fe200078e0205 */
[----:B------:R-:W-:Y:S04]  /*5370*/  @!P0 SHF.R.U32.HI R2, RZ, R23, R2 ;  /* 0x00000017ff028219 */ /* 0x000fe80000011602 */
[----:B------:R-:W-:Y:S02]  /*5380*/  @!P0 SEL R0, R3, R2, !P2 ;  /* 0x0000000203008207 */ /* 0x000fe40005000000 */
[----:B------:R-:W-:Y:S02]  /*5390*/  IADD3 R2, PT, PT, -R5, RZ, RZ ;  /* 0x000000ff05027210 */ /* 0x000fe40007ffe1ff */
[----:B------:R-:W-:Y:S01]  /*53a0*/  @!P0 IADD3 R8, PT, PT, R15, -R0, RZ ;  /* 0x800000000f088210 */ /* 0x000fe20007ffe0ff */
[----:B------:R-:W-:Y:S02]  /*53b0*/  @!P0 IMAD R0, R7, R6, R0 ;  /* 0x0000000607008224 */ /* 0x000fe400078e0200 */
[----:B------:R-:W-:Y:S02]  /*53c0*/  IMAD R29, R24, R2, R29 ;  /* 0x00000002181d7224 */ /* 0x000fe400078e021d */
[----:B------:R-:W-:Y:S02]  /*53d0*/  @!P0 IMAD R5, R8, R26, R3 ;  /* 0x0000001a08058224 */ /* 0x000fe400078e0203 */
[----:B------:R-:W-:Y:S04]  /*53e0*/  @!P0 IMAD.MOV.U32 R3, RZ, RZ, R0 ;  /* 0x000000ffff038224 */ /* 0x000fe800078e0000 */
[----:B------:R-:W-:Y:S02]  /*53f0*/  IMAD R31, R3, R28, R31 ;  /* 0x0000001c031f7224 */ /* 0x000fe400078e021f */
[----:B------:R-:W-:Y:S07]  /*5400*/  IMAD R29, R5, R24, R29 ;  /* 0x00000018051d7224 */ /* 0x000fee00078e021d */
.L_x_88:
[----:B-1----:R-:W-:Y:S01]  /*5410*/  @!P1 ISETP.NE.AND P0, PT, R10, 0x1, PT ;  /* 0x000000010a00980c */ /* 0x002fe20003f05270 */
[----:B------:R-:W-:Y:S01]  /*5420*/  @!P1 IMAD.HI.U32 R3, R29, R11, RZ ;  /* 0x0000000b1d039227 */ /* 0x000fe200078e00ff */
[----:B------:R-:W-:Y:S01]  /*5430*/  R2UR UR42, R21 ;  /* 0x00000000152a72ca */ /* 0x000fe200000e0000 */
[----:B------:R-:W-:Y:S01]  /*5440*/  BSSY.RECONVERGENT B6, `(.L_x_89) ;  /* 0x0000031000067945 */ /* 0x000fe20003800200 */
[----:B------:R-:W-:Y:S01]  /*5450*/  R2UR UR41, R20 ;  /* 0x00000000142972ca */ /* 0x000fe200000e0000 */
[----:B------:R-:W-:Y:S01]  /*5460*/  @!P1 IMAD.HI.U32 R0, R31, R12, RZ ;  /* 0x0000000c1f009227 */ /* 0x000fe200078e00ff */
[----:B------:R-:W-:Y:S02]  /*5470*/  @!P1 SHF.R.U32.HI R2, RZ, R14, R3 ;  /* 0x0000000eff029219 */ /* 0x000fe40000011603 */
[----:B------:R-:W-:Y:S01]  /*5480*/  @!P1 ISETP.NE.AND P2, PT, R9, 0x1, PT ;  /* 0x000000010900980c */ /* 0x000fe20003f45270 */
[----:B------:R-:W-:Y:S01]  /*5490*/  VIADD R75, R75, 0x1 ;  /* 0x000000014b4b7836 */ /* 0x000fe20000000000 */
[----:B------:R-:W-:Y:S02]  /*54a0*/  @!P1 SEL R2, R29, R2, !P0 ;  /* 0x000000021d029207 */ /* 0x000fe40004000000 */
[----:B------:R-:W-:Y:S02]  /*54b0*/  @!P1 SHF.R.U32.HI R0, RZ, R13, R0 ;  /* 0x0000000dff009219 */ /* 0x000fe40000011600 */
[----:B------:R-:W-:Y:S01]  /*54c0*/  LOP3.LUT P0, RZ, R66, 0x1b0, RZ, 0xc0, !PT ;  /* 0x000001b042ff7812 */ /* 0x000fe2000780c0ff */
[----:B------:R-:W-:Y:S01]  /*54d0*/  USHF.L.U32 UR42, UR42, 0x6, URZ ;  /* 0x000000062a2a7899 */ /* 0x000fe200080006ff */
[----:B------:R-:W-:Y:S01]  /*54e0*/  @!P1 SEL R3, R31, R0, !P2 ;  /* 0x000000001f039207 */ /* 0x000fe20005000000 */
[----:B------:R-:W-:Y:S01]  /*54f0*/  USHF.L.U32 UR41, UR41, 0x7, URZ ;  /* 0x0000000729297899 */ /* 0x000fe200080006ff */
[----:B------:R-:W-:Y:S03]  /*5500*/  @P4 SHF.R.U32.HI R67, RZ, 0x10, R17 ;  /* 0x00000010ff434819 */ /* 0x000fe60000011611 */
[----:B------:R-:W-:Y:S02]  /*5510*/  @!P1 IMAD.IADD R0, R2, 0x1, -R3 ;  /* 0x0000000102009824 */ /* 0x000fe400078e0a03 */
[----:B------:R-:W-:Y:S02]  /*5520*/  @!P1 IMAD.IADD R2, R3, 0x1, -R2 ;  /* 0x0000000103029824 */ /* 0x000fe400078e0a02 */
[----:B------:R-:W-:Y:S02]  /*5530*/  @!P1 IMAD R31, R0, R9, R31 ;  /* 0x00000009001f9224 */ /* 0x000fe400078e021f */
[----:B------:R-:W-:Y:S01]  /*5540*/  @!P1 IMAD R29, R2, R10, R29 ;  /* 0x0000000a021d9224 */ /* 0x000fe200078e021d */
[----:B------:R-:W-:Y:S06]  /*5550*/  @!P0 BRA `(.L_x_90) ;  /* 0x00000000007c8947 */ /* 0x000fec0003800000 */
[----:B------:R-:W1:Y:S01]  /*5560*/  LDCU.64 UR8, c[0x4][0x80] ;  /* 0x01001000ff0877ac */ /* 0x000e620008000a00 */
[----:B------:R-:W-:Y:S01]  /*5570*/  MOV R2, 0x0 ;  /* 0x0000000000027802 */ /* 0x000fe20000000f00 */
[----:B------:R-:W-:Y:S02]  /*5580*/  HFMA2 R12, -RZ, RZ, 0, 5.9604644775390625e-08 ;  /* 0x00000001ff0c7431 */ /* 0x000fe400000001ff */
[----:B------:R-:W-:Y:S01]  /*5590*/  IMAD.MOV.U32 R8, RZ, RZ, 0x70 ;  /* 0x00000070ff087424 */ /* 0x000fe200078e00ff */
[----:B------:R2:W3:Y:S01]  /*55a0*/  LDC.64 R14, c[0x4][R2] ;  /* 0x01000000020e7b82 */ /* 0x0004e20000000a00 */
[----:B------:R-:W4:Y:S01]  /*55b0*/  LDCU.64 UR6, c[0x4][0x88] ;  /* 0x01001100ff0677ac */ /* 0x000f220008000a00 */
[----:B------:R-:W-:Y:S01]  /*55c0*/  IMAD.MOV.U32 R13, RZ, RZ, RZ ;  /* 0x000000ffff0d7224 */ /* 0x000fe200078e00ff */
[----:B------:R-:W2:Y:S01]  /*55d0*/  LDCU.64 UR4, c[0x4][0x8] ;  /* 0x01000100ff0477ac */ /* 0x000ea20008000a00 */
[----:B-1----:R-:W-:Y:S01]  /*55e0*/  MOV R5, UR9 ;  /* 0x0000000900057c02 */ /* 0x002fe20008000f00 */
[----:B------:R-:W-:Y:S01]  /*55f0*/  IMAD.U32 R4, RZ, RZ, UR8 ;  /* 0x00000008ff047e24 */ /* 0x000fe2000f8e00ff */
[----:B----4-:R-:W-:Y:S01]  /*5600*/  MOV R7, UR7 ;  /* 0x0000000700077c02 */ /* 0x010fe20008000f00 */
[----:B------:R-:W-:Y:S01]  /*5610*/  IMAD.U32 R6, RZ, RZ, UR6 ;  /* 0x00000006ff067e24 */ /* 0x000fe2000f8e00ff */
[----:B--2---:R-:W-:Y:S01]  /*5620*/  MOV R11, UR5 ;  /* 0x00000005000b7c02 */ /* 0x004fe20008000f00 */
[----:B------:R-:W-:Y:S02]  /*5630*/  IMAD.U32 R10, RZ, RZ, UR4 ;  /* 0x00000004ff0a7e24 */ /* 0x000fe4000f8e00ff */
[----:B------:R-:W-:Y:S07]  /*5640*/  LEPC R20, `(.L_x_91) ;  /* 0x000000001014794e */ /* 0x000fee0000000000 */
[----:B---3-5:R-:W-:Y:S05]  /*5650*/  CALL.ABS.NOINC R14 ;  /* 0x000000000e007343 */ /* 0x028fea0003c00000 */
.L_x_91:
[----:B------:R-:W1:Y:S01]  /*5660*/  LDCU.64 UR8, c[0x4][0x80] ;  /* 0x01001000ff0877ac */ /* 0x000e620008000a00 */
[----:B------:R-:W2:Y:S01]  /*5670*/  LDC.64 R2, c[0x4][R2] ;  /* 0x0100000002027b82 */ /* 0x000ea20000000a00 */
[----:B------:R-:W-:Y:S02]  /*5680*/  HFMA2 R12, -RZ, RZ, 0, 5.9604644775390625e-08 ;  /* 0x00000001ff0c7431 */ /* 0x000fe400000001ff */
[----:B------:R-:W-:Y:S02]  /*5690*/  IMAD.MOV.U32 R8, RZ, RZ, 0x70 ;  /* 0x00000070ff087424 */ /* 0x000fe400078e00ff */
[----:B------:R-:W-:Y:S01]  /*56a0*/  IMAD.MOV.U32 R13, RZ, RZ, RZ ;  /* 0x000000ffff0d7224 */ /* 0x000fe200078e00ff */
[----:B------:R-:W3:Y:S01]  /*56b0*/  LDCU.64 UR6, c[0x4][0x88] ;  /* 0x01001100ff0677ac */ /* 0x000ee20008000a00 */
[----:B------:R-:W4:Y:S01]  /*56c0*/  LDCU.64 UR4, c[0x4][0x8] ;  /* 0x01000100ff0477ac */ /* 0x000f220008000a00 */
[----:B-1----:R-:W-:Y:S02]  /*56d0*/  MOV R4, UR8 ;  /* 0x0000000800047c02 */ /* 0x002fe40008000f00 */
[----:B------:R-:W-:Y:S02]  /*56e0*/  MOV R5, UR9 ;  /* 0x0000000900057c02 */ /* 0x000fe40008000f00 */
[----:B---3--:R-:W-:Y:S01]  /*56f0*/  MOV R7, UR7 ;  /* 0x0000000700077c02 */ /* 0x008fe20008000f00 */
[----:B------:R-:W-:Y:S01]  /*5700*/  IMAD.U32 R6, RZ, RZ, UR6 ;  /* 0x00000006ff067e24 */ /* 0x000fe2000f8e00ff */
[----:B----4-:R-:W-:Y:S01]  /*5710*/  MOV R11, UR5 ;  /* 0x00000005000b7c02 */ /* 0x010fe20008000f00 */
[----:B------:R-:W-:Y:S02]  /*5720*/  IMAD.U32 R10, RZ, RZ, UR4 ;  /* 0x00000004ff0a7e24 */ /* 0x000fe4000f8e00ff */
[----:B------:R-:W-:Y:S07]  /*5730*/  LEPC R20, `(.L_x_90) ;  /* 0x000000001014794e */ /* 0x000fee0000000000 */
[----:B--2---:R-:W-:Y:S05]  /*5740*/  CALL.ABS.NOINC R2 ;  /* 0x0000000002007343 */ /* 0x004fea0003c00000 */
.L_x_90:
[----:B------:R-:W-:Y:S05]  /*5750*/  BSYNC.RECONVERGENT B6 ;  /* 0x0000000000067941 */ /* 0x000fea0003800200 */
.L_x_89:
[----:B------:R-:W-:Y:S01]  /*5760*/  ISETP.NE.U32.AND P4, PT, R54, RZ, PT ;  /* 0x000000ff3600720c */ /* 0x000fe20003f85070 */
[----:B------:R-:W-:Y:S01]  /*5770*/  UISETP.NE.AND UP2, UPT, UR50, URZ, UPT ;  /* 0x000000ff3200728c */ /* 0x000fe2000bf45270 */
[----:B------:R-:W-:Y:S01]  /*5780*/  ISETP.NE.U32.AND P2, PT, RZ, UR38, PT ;  /* 0x00000026ff007c0c */ /* 0x000fe2000bf45070 */
[----:B------:R-:W-:Y:S01]  /*5790*/  UISETP.NE.U32.AND UP1, UPT, UR44, URZ, UPT ;  /* 0x000000ff2c00728c */ /* 0x000fe2000bf25070 */
[----:B------:R-:W-:Y:S01]  /*57a0*/  ISETP.NE.AND.EX P4, PT, R55, RZ, PT, P4 ;  /* 0x000000ff3700720c */ /* 0x000fe20003f85340 */
[----:B------:R-:W-:Y:S01]  /*57b0*/  UPLOP3.LUT UP0, UPT, UPT, UPT, UPT, 0x40, 0x4 ;  /* 0x000000000004789c */ /* 0x000fe20003f0e870 */
[----:B------:R-:W-:Y:S01]  /*57c0*/  ISETP.NE.AND.EX P2, PT, RZ, UR39, PT, P2 ;  /* 0x00000027ff007c0c */ /* 0x000fe2000bf45320 */
[----:B------:R-:W-:Y:S01]  /*57d0*/  UISETP.NE.AND.EX UP1, UPT, UR45, URZ, UPT, UP1 ;  /* 0x000000ff2d00728c */ /* 0x000fe2000bf25310 */
[----:B------:R-:W-:Y:S04]  /*57e0*/  PLOP3.LUT P1, PT, PT, PT, UP2, 0x80, 0x8 ;  /* 0x000000000008781c */ /* 0x000fe80003f2f028 */
[----:B------:R-:W-:Y:S06]  /*57f0*/  @UP2 UPLOP3.LUT UP0, UPT, UPT, UPT, UP1, 0x80, 0x8 ;  /* 0x000000000008289c */ /* 0x000fec0003f0f010 */
[----:B------:R-:W-:Y:S01]  /*5800*/  PLOP3.LUT P0, PT, PT, PT, UP0, 0x80, 0x8 ;  /* 0x000000000008781c */ /* 0x000fe20003f0f008 */
[----:B------:R-:W-:Y:S01]  /*5810*/  @!UPT UIADD3 URZ, UPT, UPT, URZ, URZ, URZ ;  /* 0x000000fffffff290 */ /* 0x000fe2000fffe0ff */
[----:B------:R-:W-:Y:S11]  /*5820*/  BRA.U !UP1, `(.L_x_92) ;  /* 0x0000000109387547 */ /* 0x000ff6000b800000 */
[----:B------:R-:W-:Y:S01]  /*5830*/  UISETP.NE.U32.AND UP0, UPT, UR38, URZ, UPT ;  /* 0x000000ff2600728c */ /* 0x000fe2000bf05070 */
[----:B------:R-:W-:Y:S02]  /*5840*/  HFMA2 R0, -RZ, RZ, 0, 5.9604644775390625e-08 ;  /* 0x00000001ff007431 */ /* 0x000fe400000001ff */
[----:B------:R-:W-:Y:S01]  /*5850*/  IMAD.MOV.U32 R59, RZ, RZ, 0x1 ;  /* 0x00000001ff3b7424 */ /* 0x000fe200078e00ff */
[----:B------:R-:W-:Y:S06]  /*5860*/  UISETP.NE.AND.EX UP0, UPT, UR39, URZ, UPT, UP0 ;  /* 0x000000ff2700728c */ /* 0x000fec000bf05300 */
[----:B------:R-:W-:Y:S05]  /*5870*/  PLOP3.LUT P3, PT, PT, PT, UP0, 0x80, 0x8 ;  /* 0x000000000008781c */ /* 0x000fea0003f6f008 */
[----:B------:R-:W1:Y:S01]  /*5880*/  @UP0 LDCU.64 UR6, c[0x0][0x888] ;  /* 0x00011100ff0607ac */ /* 0x000e620008000a00 */
[----:B------:R-:W-:Y:S07]  /*5890*/  @UP0 UIMAD UR4, UR36, UR44, URZ ;  /* 0x0000002c240402a4 */ /* 0x000fee000f8e02ff */
[----:B------:R-:W-:Y:S01]  /*58a0*/  @!P3 PRMT R59, R0, 0x7610, R59 ;  /* 0x00007610003bb816 */ /* 0x000fe2000000003b */
[----:B-1----:R-:W-:Y:S03]  /*58b0*/  @UP0 UIMAD.WIDE UR6, UR4, 0x4, UR6 ;  /* 0x00000004040608a5 */ /* 0x002fe6000f8e0206 */
[----:B------:R-:W1:Y:S03]  /*58c0*/  @!UP0 LDCU UR4, c[0x0][0x880] ;  /* 0x00011000ff0487ac */ /* 0x000e660008000800 */
[----:B------:R-:W-:Y:S01]  /*58d0*/  IMAD.U32 R2, RZ, RZ, UR6 ;  /* 0x00000006ff027e24 */ /* 0x000fe2000f8e00ff */
[----:B------:R-:W-:Y:S05]  /*58e0*/  MOV R3, UR7 ;  /* 0x0000000700037c02 */ /* 0x000fea0008000f00 */
[----:B-----5:R2:W5:Y:S02]  /*58f0*/  @P3 LDG.E R35, desc[UR46][R2.64] ;  /* 0x0000002e02233981 */ /* 0x020564000c1e1900 */
[----:B-12---:R-:W-:Y:S02]  /*5900*/  @!P3 IMAD.U32 R35, RZ, RZ, UR4 ;  /* 0x00000004ff23be24 */ /* 0x006fe4000f8e00ff */
.L_x_92:
[----:B------:R-:W-:Y:S05]  /*5910*/  @!P4 BRA `(.L_x_93) ;  /* 0x000000000020c947 */ /* 0x000fea0003800000 */
[----:B------:R-:W-:Y:S04]  /*5920*/  ISETP.NE.U32.AND P3, PT, R52, RZ, PT ;  /* 0x000000ff3400720c */ /* 0x000fe80003f65070 */
[----:B------:R-:W-:Y:S11]  /*5930*/  ISETP.NE.AND.EX P3, PT, R53, RZ, PT, P3 ;  /* 0x000000ff3500720c */ /* 0x000ff60003f65330 */
[----:B------:R-:W-:Y:S02]  /*5940*/  @!UPT UIADD3 URZ, UPT, UPT, URZ, URZ, URZ ;  /* 0x000000fffffff290 */ /* 0x000fe4000fffe0ff */
[----:B------:R-:W1:Y:S01]  /*5950*/  @P3 LDC.64 R2, c[0x0][0x8a8] ;  /* 0x00022a00ff023b82 */ /* 0x000e620000000a00 */
[----:B------:R-:W-:Y:S04]  /*5960*/  @P3 IMAD R0, R54, UR36, RZ ;  /* 0x0000002436003c24 */ /* 0x000fe8000f8e02ff */
[----:B-1----:R-:W-:Y:S05]  /*5970*/  @P3 IMAD.WIDE R2, R0, 0x4, R2 ;  /* 0x0000000400023825 */ /* 0x002fea00078e0202 */
[----:B-----5:R1:W5:Y:S02]  /*5980*/  @P3 LDG.E R33, desc[UR46][R2.64] ;  /* 0x0000002e02213981 */ /* 0x020364000c1e1900 */
[----:B-1----:R-:W2:Y:S02]  /*5990*/  @!P3 LDC R33, c[0x0][0x8a0] ;  /* 0x00022800ff21bb82 */ /* 0x002ea40000000800 */
.L_x_93:
[----:B-----5:R-:W-:Y:S01]  /*59a0*/  FSETP.NEU.AND P3, PT, R35, RZ, PT ;  /* 0x000000ff2300720b */ /* 0x020fe20003f6d000 */
[----:B------:R-:W-:Y:S01]  /*59b0*/  IMAD.SHL.U32 R80, R64, 0x2, RZ ;  /* 0x0000000240507824 */ /* 0x000fe200078e00ff */
[----:B------:R-:W-:Y:S01]  /*59c0*/  SEL R7, RZ, 0xffffffff, P2 ;  /* 0xffffffffff077807 */ /* 0x000fe20001000000 */
[----:B------:R-:W-:Y:S01]  /*59d0*/  BSSY B1, `(.L_x_94) ;  /* 0x0000036000017945 */ /* 0x000fe20003800000 */
[----:B------:R-:W-:Y:S01]  /*59e0*/  @P1 LOP3.LUT P2, RZ, R59, 0xff, RZ, 0xc0, !PT ;  /* 0x000000ff3bff1812 */ /* 0x000fe2000784c0ff */
[----:B------:R-:W-:Y:S01]  /*59f0*/  VIADD R78, R80, UR48 ;  /* 0x00000030504e7c36 */ /* 0x000fe20008000000 */
[----:B------:R-:W-:Y:S01]  /*5a00*/  @P1 SEL R2, RZ, 0xffffffff, P3 ;  /* 0xffffffffff021807 */ /* 0x000fe20001800000 */
[----:B------:R-:W-:Y:S01]  /*5a10*/  IMAD.MOV.U32 R81, RZ, RZ, 0x1 ;  /* 0x00000001ff517424 */ /* 0x000fe200078e00ff */
[----:B------:R-:W-:Y:S01]  /*5a20*/  LOP3.LUT R70, R70, 0x1, RZ, 0x3c, !PT ;  /* 0x0000000146467812 */ /* 0x000fe200078e3cff */
[----:B------:R-:W-:Y:S01]  /*5a30*/  IMAD.MOV.U32 R39, RZ, RZ, RZ ;  /* 0x000000ffff277224 */ /* 0x000fe200078e00ff */
[----:B------:R-:W-:Y:S02]  /*5a40*/  @P0 SEL R2, R7, R2, !P2 ;  /* 0x0000000207020207 */ /* 0x000fe40005000000 */
[----:B------:R-:W-:Y:S02]  /*5a50*/  CS2R R50, SRZ ;  /* 0x0000000000327805 */ /* 0x000fe4000001ff00 */
[----:B------:R-:W-:Y:S02]  /*5a60*/  LEA R79, R30, UR48, 0x3 ;  /* 0x000000301e4f7c11 */ /* 0x000fe4000f8e18ff */
[----:B------:R-:W-:Y:S02]  /*5a70*/  CS2R R48, SRZ ;  /* 0x0000000000307805 */ /* 0x000fe4000001ff00 */
[----:B------:R-:W-:Y:S02]  /*5a80*/  @P1 LOP3.LUT R2, R2, 0x1, RZ, 0xc0, !PT ;  /* 0x0000000102021812 */ /* 0x000fe400078ec0ff */
[----:B------:R-:W-:Y:S02]  /*5a90*/  CS2R R42, SRZ ;  /* 0x00000000002a7805 */ /* 0x000fe4000001ff00 */
[----:B------:R-:W-:Y:S02]  /*5aa0*/  SHF.L.U32 R0, R69, 0x1f, RZ ;  /* 0x0000001f45007819 */ /* 0x000fe400000006ff */
[----:B------:R-:W-:Y:S02]  /*5ab0*/  CS2R R40, SRZ ;  /* 0x0000000000287805 */ /* 0x000fe4000001ff00 */
[----:B------:R-:W-:Y:S01]  /*5ac0*/  ISETP.NE.U32.OR P5, PT, R2, 0x1, !P1 ;  /* 0x000000010200780c */ /* 0x000fe20004fa5470 */
[----:B------:R-:W-:Y:S01]  /*5ad0*/  IMAD.IADD R77, R71, 0x1, R78 ;  /* 0x00000001474d7824 */ /* 0x000fe200078e024e */
[----:B------:R-:W-:Y:S02]  /*5ae0*/  PLOP3.LUT P2, PT, PT, PT, UP1, 0x80, 0x8 ;  /* 0x000000000008781c */ /* 0x000fe40003f4f018 */
[----:B------:R-:W-:Y:S02]  /*5af0*/  LEA.HI R5, R30, R30, RZ, 0x1 ;  /* 0x0000001e1e057211 */ /* 0x000fe400078f08ff */
[----:B------:R-:W-:Y:S02]  /*5b00*/  LOP3.LUT P4, R74, R59, 0xff, RZ, 0xc0, !PT ;  /* 0x000000ff3b4a7812 */ /* 0x000fe4000788c0ff */
[----:B------:R-:W-:Y:S01]  /*5b10*/  SEL R2, RZ, 0xffffffff, P3 ;  /* 0xffffffffff027807 */ /* 0x000fe20001800000 */
[C---:B------:R-:W-:Y:S01]  /*5b20*/  IMAD.SHL.U32 R3, R5.reuse, 0x40, RZ ;  /* 0x0000004005037824 */ /* 0x040fe200078e00ff */
[----:B------:R-:W-:Y:S02]  /*5b30*/  LOP3.LUT R5, R5, 0xffe, RZ, 0xc0, !PT ;  /* 0x00000ffe05057812 */ /* 0x000fe400078ec0ff */
[----:B------:R-:W-:Y:S02]  /*5b40*/  P2R R76, PR, RZ, 0x20 ;  /* 0x00000020ff4c7803 */ /* 0x000fe40000000000 */
[----:B------:R-:W-:Y:S01]  /*5b50*/  @P5 SHF.L.U32 R4, R70, 0x1f, RZ ;  /* 0x0000001f46045819 */ /* 0x000fe200000006ff */
[----:B------:R-:W-:Y:S01]  /*5b60*/  IMAD.IADD R34, R30, 0x1, -R5 ;  /* 0x000000011e227824 */ /* 0x000fe200078e0a05 */
[----:B------:R-:W-:Y:S02]  /*5b70*/  @P2 SEL R2, R7, R2, !P4 ;  /* 0x0000000207022207 */ /* 0x000fe40006000000 */
[----:B------:R-:W1:Y:S01]  /*5b80*/  @P5 SYNCS.PHASECHK.TRANS64.TRYWAIT P1, [UR48+0x80], R4 ;  /* 0x00008004ff0055a7 */ /* 0x000e620008021130 */
[----:B------:R-:W-:Y:S02]  /*5b90*/  LOP3.LUT R3, R3, 0xffffff80, RZ, 0xc0, !PT ;  /* 0xffffff8003037812 */ /* 0x000fe400078ec0ff */
[----:B------:R-:W-:Y:S03]  /*5ba0*/  LOP3.LUT R2, R2, 0x1, RZ, 0xc0, !PT ;  /* 0x0000000102027812 */ /* 0x000fe600078ec0ff */
[----:B------:R-:W-:Y:S01]  /*5bb0*/  IMAD.IADD R3, R32, 0x1, R3 ;  /* 0x0000000120037824 */ /* 0x000fe200078e0203 */
[----:B------:R-:W-:Y:S03]  /*5bc0*/  ISETP.NE.U32.AND P2, PT, R2, 0x1, PT ;  /* 0x000000010200780c */ /* 0x000fe60003f45070 */
[----:B------:R-:W-:Y:S01]  /*5bd0*/  IMAD R34, R34, 0x100000, R3 ;  /* 0x0010000022227824 */ /* 0x000fe200078e0203 */
[----:B------:R-:W-:Y:S01]  /*5be0*/  P2R R82, PR, RZ, 0x4 ;  /* 0x00000004ff527803 */ /* 0x000fe20000000000 */
[----:B------:R3:W4:Y:S01]  /*5bf0*/  SYNCS.PHASECHK.TRANS64.TRYWAIT P0, [R79+URZ+0xf0], R0 ;  /* 0x0000f0004f0075a7 */ /* 0x00072200080011ff */
[----:B-1----:R-:W-:Y:S01]  /*5c00*/  @P5 SEL R81, RZ, 0x1, !P1 ;  /* 0x00000001ff515807 */ /* 0x002fe20004800000 */
[----:B---3--:R-:W-:Y:S06]  /*5c10*/  @!P5 BRA `(.L_x_95) ;  /* 0x000000000044d947 */ /* 0x008fec0003800000 */
[----:B------:R-:W-:Y:S01]  /*5c20*/  IMAD.MOV.U32 R50, RZ, RZ, RZ ;  /* 0x000000ffff327224 */ /* 0x000fe200078e00ff */
[----:B------:R-:W-:Y:S01]  /*5c30*/  ISETP.NE.AND P1, PT, R81, RZ, PT ;  /* 0x000000ff5100720c */ /* 0x000fe20003f25270 */
[----:B------:R-:W-:Y:S01]  /*5c40*/  BSSY B0, `(.L_x_96) ;  /* 0x0000008000007945 */ /* 0x000fe20003800000 */
[----:B------:R-:W-:Y:S02]  /*5c50*/  CS2R R42, SRZ ;  /* 0x00000000002a7805 */ /* 0x000fe4000001ff00 */
[----:B------:R-:W-:Y:S02]  /*5c60*/  CS2R R40, SRZ ;  /* 0x0000000000287805 */ /* 0x000fe4000001ff00 */
[----:B------:R-:W-:Y:S07]  /*5c70*/  CS2R R48, SRZ ;  /* 0x0000000000307805 */ /* 0x000fee000001ff00 */
[----:B------:R-:W-:Y:S05]  /*5c80*/  @P1 BRA `(.L_x_97) ;  /* 0x00000000000c1947 */ /* 0x000fea0003800000 */
[----:B------:R-:W-:Y:S04]  /*5c90*/  SHF.L.U32 R3, R70, 0x1f, RZ ;  /* 0x0000001f46037819 */ /* 0x000fe800000006ff */
[----:B------:R-:W1:Y:S02]  /*5ca0*/  SYNCS.PHASECHK.TRANS64.TRYWAIT P1, [UR48+0x80], R3 ;  /* 0x00008003ff0075a7 */ /* 0x000e640008021130 */
[----:B-1----:R-:W-:Y:S05]  /*5cb0*/  @!P1 BRA `(.L_x_98) ;  /* 0x0000002c00fc9947 */ /* 0x002fea0003800000 */
.L_x_97:
[----:B------:R-:W-:Y:S05]  /*5cc0*/  BSYNC B0 ;  /* 0x0000000000007941 */ /* 0x000fea0003800000 */
.L_x_96:
[----:B------:R-:W-:Y:S01]  /*5cd0*/  ISETP.NE.AND P1, PT, R82, RZ, PT ;  /* 0x000000ff5200720c */ /* 0x000fe20003f25270 */
[----:B------:R-:W-:Y:S11]  /*5ce0*/  HFMA2 R39, -RZ, RZ, 0, 5.9604644775390625e-08 ;  /* 0x00000001ff277431 */ /* 0x000ff600000001ff */
[----:B------:R-:W-:Y:S01]  /*5cf0*/  @!UPT UIADD3 URZ, UPT, UPT, URZ, URZ, URZ ;  /* 0x000000fffffff290 */ /* 0x000fe2000fffe0ff */
[----:B------:R-:W-:Y:S05]  /*5d00*/  @P1 WARPSYNC.ALL ;  /* 0x0000000000001948 */ /* 0x000fea0003800000 */
[----:B------:R3:W1:Y:S04]  /*5d10*/  @P1 LDSM.16.M88.4 R40, [R80+UR48+0x200] ;  /* 0x000200305028183b */ /* 0x0006680008000200 */
[----:B------:R3:W1:Y:S02]  /*5d20*/  @P1 LDSM.16.M88.4 R48, [R77+0x200] ;  /* 0x000200004d30183b */ /* 0x0006640000000200 */
.L_x_95:
[----:B------:R-:W-:Y:S05]  /*5d30*/  BSYNC B1 ;  /* 0x0000000000017941 */ /* 0x000fea0003800000 */
.L_x_94:
[----:B-1----:R-:W-:Y:S04]  /*5d40*/  SHF.R.U32.HI R2, RZ, 0x15, R34 ;  /* 0x00000015ff027819 */ /* 0x002fe80000011622 */
[----:B------:R-:W-:Y:S01]  /*5d50*/  LOP3.LUT P1, RZ, R2, 0x3, R65, 0x48, !PT ;  /* 0x0000000302ff7812 */ /* 0x000fe20007824841 */
[----:B------:R-:W-:Y:S01]  /*5d60*/  @!UPT UIADD3 URZ, UPT, UPT, URZ, URZ, URZ ;  /* 0x000000fffffff290 */ /* 0x000fe2000fffe0ff */
[----:B----4-:R-:W-:Y:S11]  /*5d70*/  @P0 BRA `(.L_x_99) ;  /* 0x0000000000080947 */ /* 0x010ff60003800000 */
[----:B------:R-:W1:Y:S02]  /*5d80*/  SYNCS.PHASECHK.TRANS64.TRYWAIT P0, [R79+URZ+0xf0], R0 ;  /* 0x0000f0004f0075a7 */ /* 0x000e6400080011ff */
[----:B-1----:R-:W-:Y:S05]  /*5d90*/  @!P0 BRA `(.L_x_100) ;  /* 0x0000002c00dc8947 */ /* 0x002fea0003800000 */
.L_x_99:
[----:B------:R-:W-:Y:S05]  /*5da0*/  @!P1 BRA `(.L_x_101) ;  /* 0x0000000000409947 */ /* 0x000fea0003800000 */
[----:B------:R-:W4:Y:S01]  /*5db0*/  LDCU.64 UR8, c[0x4][0x70] ;  /* 0x01000e00ff0877ac */ /* 0x000f220008000a00 */
[----:B------:R-:W-:Y:S01]  /*5dc0*/  MOV R3, 0x0 ;  /* 0x0000000000037802 */ /* 0x000fe20000000f00 */
[----:B------:R-:W-:Y:S02]  /*5dd0*/  HFMA2 R12, -RZ, RZ, 0, 5.9604644775390625e-08 ;  /* 0x00000001ff0c7431 */ /* 0x000fe400000001ff */
[----:B------:R-:W-:Y:S02]  /*5de0*/  IMAD.MOV.U32 R8, RZ, RZ, 0x192 ;  /* 0x00000192ff087424 */ /* 0x000fe400078e00ff */
[----:B------:R-:W-:Y:S01]  /*5df0*/  IMAD.MOV.U32 R13, RZ, RZ, RZ ;  /* 0x000000ffff0d7224 */ /* 0x000fe200078e00ff */
[----:B------:R-:W5:Y:S01]  /*5e00*/  LDCU.64 UR6, c[0x4][0x78] ;  /* 0x01000f00ff0677ac */ /* 0x000f620008000a00 */
[----:B------:R-:W1:Y:S01]  /*5e10*/  LDC.64 R2, c[0x4][R3] ;  /* 0x0100000003027b82 */ /* 0x000e620000000a00 */
[----:B------:R-:W2:Y:S01]  /*5e20*/  LDCU.64 UR4, c[0x4][0x10] ;  /* 0x01000200ff0477ac */ /* 0x000ea20008000a00 */
[----:B----4-:R-:W-:Y:S01]  /*5e30*/  MOV R5, UR9 ;  /* 0x0000000900057c02 */ /* 0x010fe20008000f00 */
[----:B------:R-:W-:Y:S01]  /*5e40*/  IMAD.U32 R4, RZ, RZ, UR8 ;  /* 0x00000008ff047e24 */ /* 0x000fe2000f8e00ff */
[----:B-----5:R-:W-:Y:S01]  /*5e50*/  MOV R7, UR7 ;  /* 0x0000000700077c02 */ /* 0x020fe20008000f00 */
[----:B------:R-:W-:Y:S01]  /*5e60*/  IMAD.U32 R6, RZ, RZ, UR6 ;  /* 0x00000006ff067e24 */ /* 0x000fe2000f8e00ff */
[----:B--2---:R-:W-:Y:S01]  /*5e70*/  MOV R11, UR5 ;  /* 0x00000005000b7c02 */ /* 0x004fe20008000f00 */
[----:B------:R-:W-:Y:S02]  /*5e80*/  IMAD.U32 R10, RZ, RZ, UR4 ;  /* 0x00000004ff0a7e24 */ /* 0x000fe4000f8e00ff */
[----:B------:R-:W-:Y:S07]  /*5e90*/  LEPC R20, `(.L_x_101) ;  /* 0x000000001014794e */ /* 0x000fee0000000000 */
[----:B-1-3--:R-:W-:Y:S05]  /*5ea0*/  CALL.ABS.NOINC R2 ;  /* 0x0000000002007343 */ /* 0x00afea0003c00000 */
.L_x_101:
[----:B------:R-:W-:Y:S01]  /*5eb0*/  SHF.L.U32 R20, R40, 0x10, RZ ;  /* 0x0000001028147819 */ /* 0x000fe200000006ff */
[----:B------:R-:W-:Y:S05]  /*5ec0*/  WARPSYNC.ALL ;  /* 0x0000000000007948 */ /* 0x000fea0003800000 */
[----:B------:R-:W-:Y:S01]  /*5ed0*/  R2UR UR4, R34 ;  /* 0x00000000220472ca */ /* 0x000fe200000e0000 */
[----:B------:R-:W-:Y:S01]  /*5ee0*/  BSSY.RECONVERGENT B0, `(.L_x_102) ;  /* 0x000004e000007945 */ /* 0x000fe20003800200 */
[----:B------:R-:W-:Y:S02]  /*5ef0*/  LOP3.LUT R21, R40, 0xffff0000, RZ, 0xc0, !PT ;  /* 0xffff000028157812 */ /* 0x000fe400078ec0ff */
[----:B------:R-:W-:Y:S02]  /*5f00*/  LOP3.LUT R36, R41, 0xffff0000, RZ, 0xc0, !PT ;  /* 0xffff000029247812 */ /* 0x000fe400078ec0ff */
[----:B------:R-:W-:Y:S02]  /*5f10*/  SHF.L.U32 R37, R43, 0x10, RZ ;  /* 0x000000102b257819 */ /* 0x000fe400000006ff */
[----:B------:R-:W-:Y:S02]  /*5f20*/  LOP3.LUT R38, R51, 0xffff0000, RZ, 0xc0, !PT ;  /* 0xffff000033267812 */ /* 0x000fe400078ec0ff */
[----:B------:R-:W-:Y:S03]  /*5f30*/  ISETP.NE.AND P0, PT, R72, RZ, PT ;  /* 0x000000ff4800720c */ /* 0x000fe60003f05270 */
[----:B------:R-:W1:Y:S02]  /*5f40*/  LDTM.16dp256bit.x4 R4, tmem[UR4] ;  /* 0x00000004000479ee */ /* 0x000e640008120000 */
[C---:B-12---:R-:W-:Y:S01]  /*5f50*/  FMUL R0, R33.reuse, R4 ;  /* 0x0000000421007220 */ /* 0x046fe20000400000 */
[C---:B------:R-:W-:Y:S01]  /*5f60*/  FMUL R2, R33.reuse, R5 ;  /* 0x0000000521027220 */ /* 0x040fe20000400000 */
[C---:B------:R-:W-:Y:S01]  /*5f70*/  FMUL R3, R33.reuse, R6 ;  /* 0x0000000621037220 */ /* 0x040fe20000400000 */
[----:B------:R-:W-:Y:S01]  /*5f80*/  FMUL R7, R33, R7 ;  /* 0x0000000721077220 */ /* 0x000fe20000400000 */
[----:B------:R-:W-:Y:S01]  /*5f90*/  FFMA R0, R35, R20, R0 ;  /* 0x0000001423007223 */ /* 0x000fe20000000000 */
[----:B------:R-:W-:Y:S01]  /*5fa0*/  SHF.L.U32 R20, R41, 0x10, RZ ;  /* 0x0000001029147819 */ /* 0x000fe200000006ff */
[----:B------:R-:W-:Y:S01]  /*5fb0*/  FFMA R2, R35, R21, R2 ;  /* 0x0000001523027223 */ /* 0x000fe20000000002 */
[C---:B------:R-:W-:Y:S01]  /*5fc0*/  SHF.L.U32 R21, R42.reuse, 0x10, RZ ;  /* 0x000000102a157819 */ /* 0x040fe200000006ff */
[C---:B------:R-:W-:Y:S01]  /*5fd0*/  FMUL R4, R33.reuse, R8 ;  /* 0x0000000821047220 */ /* 0x040fe20000400000 */
[----:B------:R-:W-:Y:S01]  /*5fe0*/  FMUL R5, R33, R9 ;  /* 0x0000000921057220 */ /* 0x000fe20000400000 */
[C---:B------:R-:W-:Y:S01]  /*5ff0*/  FFMA R3, R35.reuse, R20, R3 ;  /* 0x0000001423037223 */ /* 0x040fe20000000003 */
[----:B------:R-:W-:Y:S01]  /*6000*/  LOP3.LUT R20, R42, 0xffff0000, RZ, 0xc0, !PT ;  /* 0xffff00002a147812 */ /* 0x000fe200078ec0ff */
[----:B------:R-:W-:Y:S01]  /*6010*/  FFMA R7, R35, R36, R7 ;  /* 0x0000002423077223 */ /* 0x000fe20000000007 */
[----:B------:R-:W-:Y:S01]  /*6020*/  LOP3.LUT R36, R43, 0xffff0000, RZ, 0xc0, !PT ;  /* 0xffff00002b247812 */ /* 0x000fe200078ec0ff */
[C---:B------:R-:W-:Y:S01]  /*6030*/  FMUL R6, R33.reuse, R10 ;  /* 0x0000000a21067220 */ /* 0x040fe20000400000 */
[----:B------:R-:W-:Y:S01]  /*6040*/  F2FP.BF16.F32.PACK_AB R44, R2, R0 ;  /* 0x00000000022c723e */ /* 0x000fe200000010ff */
[----:B------:R-:W-:Y:S01]  /*6050*/  FMUL R11, R33, R11 ;  /* 0x0000000b210b7220 */ /* 0x000fe20000400000 */
[----:B------:R-:W-:Y:S01]  /*6060*/  F2FP.BF16.F32.PACK_AB R45, R7, R3 ;  /* 0x00000003072d723e */ /* 0x000fe200000010ff */
[----:B------:R-:W-:Y:S01]  /*6070*/  FFMA R4, R35, R21, R4 ;  /* 0x0000001523047223 */ /* 0x000fe20000000004 */
[----:B------:R-:W-:Y:S01]  /*6080*/  SHF.L.U32 R21, R49, 0x10, RZ ;  /* 0x0000001031157819 */ /* 0x000fe200000006ff */
[C---:B------:R-:W-:Y:S01]  /*6090*/  FFMA R5, R35.reuse, R20, R5 ;  /* 0x0000001423057223 */ /* 0x040fe20000000005 */
[C---:B------:R-:W-:Y:S01]  /*60a0*/  SHF.L.U32 R20, R48.reuse, 0x10, RZ ;  /* 0x0000001030147819 */ /* 0x040fe200000006ff */
[----:B------:R-:W-:Y:S01]  /*60b0*/  FFMA R6, R35, R37, R6 ;  /* 0x0000002523067223 */ /* 0x000fe20000000006 */
[----:B------:R-:W-:Y:S01]  /*60c0*/  SHF.L.U32 R37, R51, 0x10, RZ ;  /* 0x0000001033257819 */ /* 0x000fe200000006ff */
[----:B------:R-:W-:Y:S01]  /*60d0*/  FFMA R11, R35, R36, R11 ;  /* 0x00000024230b7223 */ /* 0x000fe2000000000b */
[C---:B------:R-:W-:Y:S01]  /*60e0*/  FMUL R8, R33.reuse, R12 ;  /* 0x0000000c21087220 */ /* 0x040fe20000400000 */
[----:B------:R-:W-:Y:S01]  /*60f0*/  LOP3.LUT R36, R48, 0xffff0000, RZ, 0xc0, !PT ;  /* 0xffff000030247812 */ /* 0x000fe200078ec0ff */
[C---:B------:R-:W-:Y:S01]  /*6100*/  FMUL R9, R33.reuse, R13 ;  /* 0x0000000d21097220 */ /* 0x040fe20000400000 */
[----:B------:R-:W-:Y:S01]  /*6110*/  FMUL R10, R33, R14 ;  /* 0x0000000e210a7220 */ /* 0x000fe20000400000 */
[----:B------:R-:W-:Y:S01]  /*6120*/  FFMA R8, R35, R20, R8 ;  /* 0x0000001423087223 */ /* 0x000fe20000000008 */
[----:B------:R-:W-:Y:S01]  /*6130*/  LOP3.LUT R20, R49, 0xffff0000, RZ, 0xc0, !PT ;  /* 0xffff000031147812 */ /* 0x000fe200078ec0ff */
[C---:B------:R-:W-:Y:S01]  /*6140*/  FFMA R9, R35.reuse, R36, R9 ;  /* 0x0000002423097223 */ /* 0x040fe20000000009 */
[----:B------:R-:W-:Y:S01]  /*6150*/  FFMA R10, R35, R21, R10 ;  /* 0x00000015230a7223 */ /* 0x000fe2000000000a */
[C---:B------:R-:W-:Y:S01]  /*6160*/  FMUL R15, R33.reuse, R15 ;  /* 0x0000000f210f7220 */ /* 0x040fe20000400000 */
[C---:B------:R-:W-:Y:S01]  /*6170*/  SHF.L.U32 R21, R50.reuse, 0x10, RZ ;  /* 0x0000001032157819 */ /* 0x040fe200000006ff */
[C---:B------:R-:W-:Y:S01]  /*6180*/  FMUL R12, R33.reuse, R16 ;  /* 0x00000010210c7220 */ /* 0x040fe20000400000 */
[----:B------:R-:W-:Y:S01]  /*6190*/  LOP3.LUT R36, R50, 0xffff0000, RZ, 0xc0, !PT ;  /* 0xffff000032247812 */ /* 0x000fe200078ec0ff */
[C---:B------:R-:W-:Y:S01]  /*61a0*/  FMUL R13, R33.reuse, R17 ;  /* 0x00000011210d7220 */ /* 0x040fe20000400000 */
[----:B------:R-:W-:Y:S01]  /*61b0*/  FMUL R14, R33, R18 ;  /* 0x00000012210e7220 */ /* 0x000fe20000400000 */
[----:B------:R-:W-:Y:S01]  /*61c0*/  FFMA R15, R35, R20, R15 ;  /* 0x00000014230f7223 */ /* 0x000fe2000000000f */
[----:B------:R-:W-:Y:S01]  /*61d0*/  FMUL R19, R33, R19 ;  /* 0x0000001321137220 */ /* 0x000fe20000400000 */
[C---:B------:R-:W-:Y:S01]  /*61e0*/  FFMA R12, R35.reuse, R21, R12 ;  /* 0x00000015230c7223 */ /* 0x040fe2000000000c */
[C---:B------:R-:W-:Y:S01]  /*61f0*/  FFMA R13, R35.reuse, R36, R13 ;  /* 0x00000024230d7223 */ /* 0x040fe2000000000d */
[C---:B------:R-:W-:Y:S01]  /*6200*/  FFMA R14, R35.reuse, R37, R14 ;  /* 0x00000025230e7223 */ /* 0x040fe2000000000e */
[----:B------:R-:W-:Y:S01]  /*6210*/  FFMA R19, R35, R38, R19 ;  /* 0x0000002623137223 */ /* 0x000fe20000000013 */
[----:B------:R-:W-:Y:S02]  /*6220*/  F2FP.BF16.F32.PACK_AB R46, R5, R4 ;  /* 0x00000004052e723e */ /* 0x000fe400000010ff */
[----:B------:R-:W-:Y:S02]  /*6230*/  F2FP.BF16.F32.PACK_AB R47, R11, R6 ;  /* 0x000000060b2f723e */ /* 0x000fe400000010ff */
[----:B------:R-:W-:Y:S02]  /*6240*/  F2FP.BF16.F32.PACK_AB R84, R9, R8 ;  /* 0x000000080954723e */ /* 0x000fe400000010ff */
[----:B------:R-:W-:Y:S01]  /*6250*/  F2FP.BF16.F32.PACK_AB R85, R15, R10 ;  /* 0x0000000a0f55723e */ /* 0x000fe200000010ff */
[----:B------:R1:W-:Y:S01]  /*6260*/  STSM.16.M88.4 [R78+0x200], R44 ;  /* 0x0002002c4e007844 */ /* 0x0003e20000000200 */
[----:B------:R-:W-:Y:S02]  /*6270*/  F2FP.BF16.F32.PACK_AB R86, R13, R12 ;  /* 0x0000000c0d56723e */ /* 0x000fe400000010ff */
[----:B------:R-:W-:Y:S05]  /*6280*/  F2FP.BF16.F32.PACK_AB R87, R19, R14 ;  /* 0x0000000e1357723e */ /* 0x000fea00000010ff */
[----:B------:R1:W-:Y:S01]  /*6290*/  STSM.16.M88.4 [R77+0x200], R84 ;  /* 0x000200544d007844 */ /* 0x0003e20000000200 */
[----:B------:R-:W-:Y:S01]  /*62a0*/  @!PT LDS RZ, [RZ] ;  /* 0x00000000fffff984 */ /* 0x000fe20000000800 */
[----:B------:R-:W-:Y:S01]  /*62b0*/  @!PT LDS RZ, [RZ] ;  /* 0x00000000fffff984 */ /* 0x000fe20000000800 */
[----:B------:R-:W-:Y:S01]  /*62c0*/  @!PT LDS RZ, [RZ] ;  /* 0x00000000fffff984 */ /* 0x000fe20000000800 */
[----:B------:R-:W-:Y:S01]  /*62d0*/  @!PT LDS RZ, [RZ] ;  /* 0x00000000fffff984 */ /* 0x000fe20000000800 */
[----:B------:R2:W-:Y:S07]  /*62e0*/  MEMBAR.ALL.CTA ;  /* 0x0000000000007992 */ /* 0x0005ee0000008000 */
[----:B--2---:R-:W2:Y:S02]  /*62f0*/  FENCE.VIEW.ASYNC.S ;  /* 0x00000000000073c6 */ /* 0x004ea40000000000 */
[----:B--2---:R-:W-:Y:S06]  /*6300*/  BAR.SYNC.DEFER_BLOCKING 0x1, 0x80 ;  /* 0x0042000000007b1d */ /* 0x004fec0000010000 */
[----:B------:R-:W-:Y:S05]  /*6310*/  @P0 BRA `(.L_x_103) ;  /* 0x0000000000280947 */ /* 0x000fea0003800000 */
[----:B------:R-:W-:Y:S02]  /*6320*/  UIADD3 UR4, UPT, UPT, UR48, 0x200, URZ ;  /* 0x0000020030047890 */ /* 0x000fe4000fffe0ff */
[----:B------:R-:W-:Y:S01]  /*6330*/  UIADD3 UR6, UP0, UPT, UR52, 0x680, URZ ;  /* 0x0000068034067890 */ /* 0x000fe2000ff1e0ff */
[----:B------:R-:W-:Y:S03]  /*6340*/  UMOV UR43, UR36 ;  /* 0x00000024002b7c82 */ /* 0x000fe60008000000 */
[----:B------:R-:W-:Y:S01]  /*6350*/  MOV R66, UR4 ;  /* 0x0000000400427c02 */ /* 0x000fe20008000f00 */
[----:B------:R-:W-:Y:S03]  /*6360*/  UIADD3.X UR7, UPT, UPT, URZ, UR53, URZ, UP0, !UPT ;  /* 0x00000035ff077290 */ /* 0x000fe600087fe4ff */
[----:B------:R-:W-:Y:S11]  /*6370*/  R2UR UR40, R66 ;  /* 0x00000000422872ca */ /* 0x000ff600000e0000 */
[----:B------:R-:W-:Y:S02]  /*6380*/  @!UPT UIADD3 URZ, UPT, UPT, URZ, URZ, URZ ;  /* 0x000000fffffff290 */ /* 0x000fe4000fffe0ff */
[----:B------:R2:W-:Y:S01]  /*6390*/  UTMASTG.3D [UR40], [UR6] ;  /* 0x00000028060073b5 */ /* 0x0005e20008010000 */
[----:B------:R0:W-:Y:S01]  /*63a0*/  UTMACMDFLUSH ;  /* 0x00000000000079b7 */ /* 0x0001e20000000000 */
[----:B--2---:R-:W-:Y:S04]  /*63b0*/  DEPBAR.LE SB0, 0x1 ;  /* 0x000080400000791a */ /* 0x004fe80000000000 */
.L_x_103:
[----:B------:R-:W-:Y:S05]  /*63c0*/  BSYNC.RECONVERGENT B0 ;  /* 0x0000000000007941 */ /* 0x000fea0003800200 */
.L_x_102:
[----:B------:R-:W-:Y:S01]  /*63d0*/  BAR.SYNC.DEFER_BLOCKING 0x1, 0x80 ;  /* 0x0042000000007b1d */ /* 0x000fe20000010000 */
[----:B------:R-:W-:Y:S01]  /*63e0*/  ISETP.NE.AND P1, PT, R76, RZ, PT ;  /* 0x000000ff4c00720c */ /* 0x000fe20003f25270 */
[----:B------:R-:W-:Y:S01]  /*63f0*/  UISETP.NE.AND UP0, UPT, UR49, URZ, UPT ;  /* 0x000000ff3100728c */ /* 0x000fe2000bf05270 */
[----:B------:R-:W-:Y:S11]  /*6400*/  LEA R3, R39, UR48, 0x3 ;  /* 0x0000003027037c11 */ /* 0x000ff6000f8e18ff */
[----:B------:R-:W-:Y:S01]  /*6410*/  @P1 SHF.L.U32 R2, R70, 0x1f, RZ ;  /* 0x0000001f46021819 */ /* 0x000fe200000006ff */
[----:B------:R-:W-:Y:S06]  /*6420*/  BRA.U !UP0, `(.L_x_104) ;  /* 0x0000000108247547 */ /* 0x000fec000b800000 */
[----:B------:R-:W-:Y:S01]  /*6430*/  IMAD.U32 R5, RZ, RZ, UR51 ;  /* 0x00000033ff057e24 */ /* 0x000fe2000f8e00ff */
[----:B------:R-:W-:Y:S01]  /*6440*/  MOV R0, UR37 ;  /* 0x0000002500007c02 */ /* 0x000fe20008000f00 */
[----:B------:R-:W-:Y:S03]  /*6450*/  UIADD3 UR51, UPT, UPT, UR51, 0x1, URZ ;  /* 0x0000000133337890 */ /* 0x000fe6000fffe0ff */
[----:B------:R-:W-:Y:S01]  /*6460*/  @P1 LEA R5, R5, UR48, 0x3 ;  /* 0x0000003005051c11 */ /* 0x000fe2000f8e18ff */
[----:B------:R-:W-:Y:S04]  /*6470*/  UISETP.NE.AND UP0, UPT, UR51, 0x4, UPT ;  /* 0x000000043300788c */ /* 0x000fe8000bf05270 */
[----:B------:R-:W-:Y:S01]  /*6480*/  @P1 VIADD R5, R5, 0xa0 ;  /* 0x000000a005051836 */ /* 0x000fe20000000000 */
[----:B------:R-:W-:Y:S04]  /*6490*/  USEL UR51, UR51, URZ, UP0 ;  /* 0x000000ff33337287 */ /* 0x000fe80008000000 */
[----:B------:R-:W-:Y:S04]  /*64a0*/  @P1 PRMT R0, R0, 0x654, R5 ;  /* 0x0000065400001816 */ /* 0x000fe80000000005 */
[----:B------:R2:W-:Y:S04]  /*64b0*/  @P1 SYNCS.ARRIVE.TRANS64.RED.A1T0 RZ, [R0+URZ], RZ ;  /* 0x000000ff00ff19a7 */ /* 0x0005e800081004ff */
.L_x_104:
[----:B------:R-:W4:Y:S01]  /*64c0*/  @P1 SYNCS.PHASECHK.TRANS64.TRYWAIT P0, [R3+URZ+0x80], R2 ;  /* 0x00008002030015a7 */ /* 0x000f2200080011ff */
[----:B------:R-:W-:Y:S01]  /*64d0*/  BSSY B1, `(.L_x_105) ;  /* 0x0000013000017945 */ /* 0x000fe20003800000 */
[----:B----4-:R-:W-:Y:S03]  /*64e0*/  @P1 SEL R81, RZ, 0x1, !P0 ;  /* 0x00000001ff511807 */ /* 0x010fe60004000000 */
[----:B------:R-:W-:Y:S05]  /*64f0*/  @!P1 BRA `(.L_x_106) ;  /* 0x0000000000409947 */ /* 0x000fea0003800000 */
[----:B------:R-:W-:Y:S01]  /*6500*/  ISETP.NE.AND P1, PT, R82, RZ, PT ;  /* 0x000000ff5200720c */ /* 0x000fe20003f25270 */
[----:B------:R-:W-:Y:S01]  /*6510*/  BSSY B0, `(.L_x_107) ;  /* 0x0000009000007945 */ /* 0x000fe20003800000 */
[----:B------:R-:W-:Y:S11]  /*6520*/  ISETP.NE.AND P0, PT, R81, RZ, PT ;  /* 0x000000ff5100720c */ /* 0x000ff60003f05270 */
[----:B------:R-:W-:Y:S05]  /*6530*/  @P1 IMAD R4, R39, 0x1000, R80 ;  /* 0x0000100027041824 */ /* 0x000fea00078e0250 */
[----:B------:R-:W-:Y:S05]  /*6540*/  @P1 IADD3 R2, PT, PT, R4, UR48, RZ ;  /* 0x0000003004021c10 */ /* 0x000fea000fffe0ff */
[----:B------:R-:W-:Y:S01]  /*6550*/  @P1 IMAD.IADD R2, R71, 0x1, R2 ;  /* 0x0000000147021824 */ /* 0x000fe200078e0202 */
[----:B------:R-:W-:Y:S06]  /*6560*/  @P0 BRA `(.L_x_108) ;  /* 0x00000000000c0947 */ /* 0x000fec0003800000 */
[----:B--2---:R-:W-:Y:S04]  /*6570*/  SHF.L.U32 R0, R70, 0x1f, RZ ;  /* 0x0000001f46007819 */ /* 0x004fe800000006ff */
[----:B------:R-:W2:Y:S02]  /*6580*/  SYNCS.PHASECHK.TRANS64.TRYWAIT P0, [R3+URZ+0x80], R0 ;  /* 0x00008000030075a7 */ /* 0x000ea400080011ff */
[----:B--2---:R-:W-:Y:S05]  /*6590*/  @!P0 BRA `(.L_x_109) ;  /* 0x0000002400f08947 */ /* 0x004fea0003800000 */
.L_x_108:
[----:B------:R-:W-:Y:S05]  /*65a0*/  BSYNC B0 ;  /* 0x0000000000007941 */ /* 0x000fea0003800000 */
.L_x_107:
[----:B------:R-:W-:Y:S02]  /*65b0*/  ISETP.NE.AND P0, PT, R82, RZ, PT ;  /* 0x000000ff5200720c */ /* 0x000fe40003f05270 */
[----:B------:R-:W-:Y:S11]  /*65c0*/  IADD3 R39, PT, PT, R39, 0x1, RZ ;  /* 0x0000000127277810 */ /* 0x000ff60007ffe0ff */
[----:B------:R-:W-:Y:S05]  /*65d0*/  @P0 WARPSYNC.ALL ;  /* 0x0000000000000948 */ /* 0x000fea0003800000 */
[----:B------:R4:W1:Y:S04]  /*65e0*/  @P0 LDSM.16.M88.4 R40, [R4+UR48+0x200] ;  /* 0x000200300428083b */ /* 0x0008680008000200 */
[----:B------:R4:W1:Y:S02]  /*65f0*/  @P0 LDSM.16.M88.4 R48, [R2+0x200] ;  /* 0x000200000230083b */ /* 0x0008640000000200 */
.L_x_106:
[----:B------:R-:W-:Y:S05]  /*6600*/  BSYNC B1 ;  /* 0x0000000000017941 */ /* 0x000fea0003800000 */
.L_x_105:
[----:B--2---:R-:W-:Y:S05]  /*6610*/  VIADD R0, R34, 0x20 ;  /* 0x0000002022007836 */ /* 0x004fea0000000000 */
[----:B------:R-:W-:Y:S04]  /*6620*/  SHF.R.U32.HI R0, RZ, 0x15, R0 ;  /* 0x00000015ff007819 */ /* 0x000fe80000011600 */
[----:B------:R-:W-:Y:S11]  /*6630*/  LOP3.LUT P0, RZ, R0, 0x3, R65, 0x48, !PT ;  /* 0x0000000300ff7812 */ /* 0x000ff60007804841 */
[----:B------:R-:W-:Y:S02]  /*6640*/  @!UPT UIADD3 URZ, UPT, UPT, URZ, URZ, URZ ;  /* 0x000000fffffff290 */ /* 0x000fe4000fffe0ff */
[----:B------:R-:W-:Y:S05]  /*6650*/  @!P0 BRA `(.L_x_110) ;  /* 0x0000000000408947 */ /* 0x000fea0003800000 */
[----:B------:R-:W2:Y:S01]  /*6660*/  LDCU.64 UR8, c[0x4][0x70] ;  /* 0x01000e00ff0877ac */ /* 0x000ea20008000a00 */
[----:B------:R-:W-:Y:S01]  /*6670*/  MOV R3, 0x0 ;  /* 0x0000000000037802 */ /* 0x000fe20000000f00 */
[----:B------:R-:W-:Y:S02]  /*6680*/  HFMA2 R12, -RZ, RZ, 0, 5.9604644775390625e-08 ;  /* 0x00000001ff0c7431 */ /* 0x000fe400000001ff */
[----:B------:R-:W-:Y:S02]  /*6690*/  IMAD.MOV.U32 R8, RZ, RZ, 0x192 ;  /* 0x00000192ff087424 */ /* 0x000fe400078e00ff */
[----:B------:R-:W-:Y:S01]  /*66a0*/  IMAD.MOV.U32 R13, RZ, RZ, RZ ;  /* 0x000000ffff0d7224 */ /* 0x000fe200078e00ff */
[----:B------:R-:W5:Y:S01]  /*66b0*/  LDCU.64 UR6, c[0x4][0x78] ;  /* 0x01000f00ff0677ac */ /* 0x000f620008000a00 */
[----:B----4-:R-:W4:Y:S01]  /*66c0*/  LDC.64 R2, c[0x4][R3] ;  /* 0x0100000003027b82 */ /* 0x010f220000000a00 */
[----:B------:R-:W3:Y:S01]  /*66d0*/  LDCU.64 UR4, c[0x4][0x10] ;  /* 0x01000200ff0477ac */ /* 0x000ee20008000a00 */
[----:B--2---:R-:W-:Y:S01]  /*66e0*/  MOV R5, UR9 ;  /* 0x0000000900057c02 */ /* 0x004fe20008000f00 */
[----:B------:R-:W-:Y:S01]  /*66f0*/  IMAD.U32 R4, RZ, RZ, UR8 ;  /* 0x00000008ff047e24 */ /* 0x000fe2000f8e00ff */
[----:B-----5:R-:W-:Y:S01]  /*6700*/  MOV R7, UR7 ;  /* 0x0000000700077c02 */ /* 0x020fe20008000f00 */
[----:B------:R-:W-:Y:S01]  /*6710*/  IMAD.U32 R6, RZ, RZ, UR6 ;  /* 0x00000006ff067e24 */ /* 0x000fe2000f8e00ff */
[----:B---3--:R-:W-:Y:S01]  /*6720*/  MOV R11, UR5 ;  /* 0x00000005000b7c02 */ /* 0x008fe20008000f00 */
[----:B------:R-:W-:Y:S02]  /*6730*/  IMAD.U32 R10, RZ, RZ, UR4 ;  /* 0x00000004ff0a7e24 */ /* 0x000fe4000f8e00ff */
[----:B------:R-:W-:Y:S07]  /*6740*/  LEPC R20, `(.L_x_110) ;  /* 0x000000001014794e */ /* 0x000fee0000000000 */
[----:B-1--4-:R-:W-:Y:S05]  /*6750*/  CALL.ABS.NOINC R2 ;  /* 0x0000000002007343 */ /* 0x012fea0003c00000 */
.L_x_110:
[----:B-1----:R-:W-:Y:S01]  /*6760*/  SHF.L.U32 R20, R40, 0x10, RZ ;  /* 0x0000001028147819 */ /* 0x002fe200000006ff */
[----:B------:R-:W-:Y:S05]  /*6770*/  WARPSYNC.ALL ;  /* 0x0000000000007948 */ /* 0x000fea0003800000 */
[----:B------:R-:W-:Y:S01]  /*6780*/  R2UR UR4, R34 ;  /* 0x00000000220472ca */ /* 0x000fe200000e0000 */
[----:B------:R-:W-:Y:S01]  /*6790*/  BSSY.RECONVERGENT B0, `(.L_x_111) ;  /* 0x0000055000007945 */ /* 0x000fe20003800200 */
[----:B------:R-:W-:Y:S02]  /*67a0*/  LOP3.LUT R21, R40, 0xffff0000, RZ, 0xc0, !PT ;  /* 0xffff000028157812 */ /* 0x000fe400078ec0ff */
[----:B------:R-:W-:Y:S02]  /*67b0*/  LOP3.LUT R36, R41, 0xffff0000, RZ, 0xc0, !PT ;  /* 0xffff000029247812 */ /* 0x000fe400078ec0ff */
[----:B------:R-:W-:Y:S02]  /*67c0*/  SHF.L.U32 R37, R48, 0x10, RZ ;  /* 0x0000001030257819 */ /* 0x000fe400000006ff */
[----:B------:R-:W-:Y:S02]  /*67d0*/  ISETP.NE.AND P6, PT, R76, RZ, PT ;  /* 0x000000ff4c00720c */ /* 0x000fe40003fc5270 */
[----:B------:R-:W-:Y:S02]  /*67e0*/  ISETP.NE.AND P0, PT, R72, RZ, PT ;  /* 0x000000ff4800720c */ /* 0x000fe40003f05270 */
[----:B------:R-:W-:Y:S01]  /*67f0*/  MOV R38, UR51 ;  /* 0x0000003300267c02 */ /* 0x000fe20008000f00 */
[----:B----4-:R-:W1:Y:S01]  /*6800*/  LDTM.16dp256bit.x4 R4, tmem[UR4+0x20] ;  /* 0x00002004000479ee */ /* 0x010e620008120000 */
[----:B------:R-:W-:Y:S07]  /*6810*/  MOV R83, UR37 ;  /* 0x0000002500537c02 */ /* 0x000fee0008000f00 */
[----:B------:R-:W-:Y:S02]  /*6820*/  @P6 LEA R38, R38, UR48, 0x3 ;  /* 0x0000003026266c11 */ /* 0x000fe4000f8e18ff */
[----:B------:R-:W-:Y:S02]  /*6830*/  @P6 SHF.L.U32 R88, R70, 0x1f, RZ ;  /* 0x0000001f46586819 */ /* 0x000fe400000006ff */
[----:B------:R-:W-:Y:S04]  /*6840*/  @P6 IADD3 R38, PT, PT, R38, 0xa0, RZ ;  /* 0x000000a026266810 */ /* 0x000fe80007ffe0ff */
[----:B------:R-:W-:Y:S02]  /*6850*/  @P6 PRMT R38, R83, 0x654, R38 ;  /* 0x0000065453266816 */ /* 0x000fe40000000026 */
[----:B------:R-:W-:Y:S01]  /*6860*/  LEA R83, R39, UR48, 0x3 ;  /* 0x0000003027537c11 */ /* 0x000fe2000f8e18ff */
[C---:B-1----:R-:W-:Y:S01]  /*6870*/  FMUL R0, R33.reuse, R4 ;  /* 0x0000000421007220 */ /* 0x042fe20000400000 */
[C---:B------:R-:W-:Y:S01]  /*6880*/  FMUL R2, R33.reuse, R5 ;  /* 0x0000000521027220 */ /* 0x040fe20000400000 */
[C---:B------:R-:W-:Y:S01]  /*6890*/  FMUL R3, R33.reuse, R6 ;  /* 0x0000000621037220 */ /* 0x040fe20000400000 */
[----:B------:R-:W-:Y:S01]  /*68a0*/  FMUL R7, R33, R7 ;  /* 0x0000000721077220 */ /* 0x000fe20000400000 */
[----:B------:R-:W-:Y:S01]  /*68b0*/  FFMA R0, R35, R20, R0 ;  /* 0x0000001423007223 */ /* 0x000fe20000000000 */
[----:B------:R-:W-:Y:S01]  /*68c0*/  SHF.L.U32 R20, R41, 0x10, RZ ;  /* 0x0000001029147819 */ /* 0x000fe200000006ff */
[----:B------:R-:W-:Y:S01]  /*68d0*/  FFMA R2, R35, R21, R2 ;  /* 0x0000001523027223 */ /* 0x000fe20000000002 */
[----:B------:R-:W-:Y:S01]  /*68e0*/  SHF.L.U32 R21, R43, 0x10, RZ ;  /* 0x000000102b157819 */ /* 0x000fe200000006ff */
[C---:B------:R-:W-:Y:S01]  /*68f0*/  FMUL R4, R33.reuse, R8 ;  /* 0x0000000821047220 */ /* 0x040fe20000400000 */
[----:B------:R-:W-:Y:S01]  /*6900*/  FMUL R5, R33, R9 ;  /* 0x0000000921057220 */ /* 0x000fe20000400000 */
[C---:B------:R-:W-:Y:S01]  /*6910*/  FFMA R3, R35.reuse, R20, R3 ;  /* 0x0000001423037223 */ /* 0x040fe20000000003 */
[----:B------:R-:W-:Y:S01]  /*6920*/  SHF.L.U32 R20, R42, 0x10, RZ ;  /* 0x000000102a147819 */ /* 0x000fe200000006ff */
[----:B------:R-:W-:Y:S01]  /*6930*/  FFMA R7, R35, R36, R7 ;  /* 0x0000002423077223 */ /* 0x000fe20000000007 */
[----:B------:R-:W-:Y:S01]  /*6940*/  LOP3.LUT R36, R43, 0xffff0000, RZ, 0xc0, !PT ;  /* 0xffff00002b247812 */ /* 0x000fe200078ec0ff */
[----:B------:R-:W-:Y:S01]  /*6950*/  FMUL R6, R33, R10 ;  /* 0x0000000a21067220 */ /* 0x000fe20000400000 */
[----:B------:R-:W-:Y:S01]  /*6960*/  F2FP.BF16.F32.PACK_AB R44, R2, R0 ;  /* 0x00000000022c723e */ /* 0x000fe200000010ff */
[----:B------:R-:W-:Y:S01]  /*6970*/  FFMA R4, R35, R20, R4 ;  /* 0x0000001423047223 */ /* 0x000fe20000000004 */
[----:B------:R-:W-:Y:S01]  /*6980*/  LOP3.LUT R20, R42, 0xffff0000, RZ, 0xc0, !PT ;  /* 0xffff00002a147812 */ /* 0x000fe200078ec0ff */
[----:B------:R-:W-:Y:S01]  /*6990*/  FMUL R11, R33, R11 ;  /* 0x0000000b210b7220 */ /* 0x000fe20000400000 */
[----:B------:R-:W-:Y:S01]  /*69a0*/  F2FP.BF16.F32.PACK_AB R45, R7, R3 ;  /* 0x00000003072d723e */ /* 0x000fe200000010ff */
[C---:B------:R-:W-:Y:S01]  /*69b0*/  FMUL R8, R33.reuse, R12 ;  /* 0x0000000c21087220 */ /* 0x040fe20000400000 */
[----:B------:R-:W-:Y:S01]  /*69c0*/  FMUL R9, R33, R13 ;  /* 0x0000000d21097220 */ /* 0x000fe20000400000 */
[C---:B------:R-:W-:Y:S01]  /*69d0*/  FFMA R5, R35.reuse, R20, R5 ;  /* 0x0000001423057223 */ /* 0x040fe20000000005 */
[----:B------:R-:W-:Y:S01]  /*69e0*/  LOP3.LUT R20, R48, 0xffff0000, RZ, 0xc0, !PT ;  /* 0xffff000030147812 */ /* 0x000fe200078ec0ff */
[----:B------:R-:W-:Y:S01]  /*69f0*/  FFMA R6, R35, R21, R6 ;  /* 0x0000001523067223 */ /* 0x000fe20000000006 */
[----:B------:R-:W-:Y:S01]  /*6a00*/  SHF.L.U32 R21, R49, 0x10, RZ ;  /* 0x0000001031157819 */ /* 0x000fe200000006ff */
[----:B------:R-:W-:Y:S01]  /*6a10*/  FFMA R11, R35, R36, R11 ;  /* 0x00000024230b7223 */ /* 0x000fe2000000000b */
[----:B------:R-:W-:Y:S01]  /*6a20*/  LOP3.LUT R36, R51, 0xffff0000, RZ, 0xc0, !PT ;  /* 0xffff000033247812 */ /* 0x000fe200078ec0ff */
[C---:B------:R-:W-:Y:S01]  /*6a30*/  FFMA R8, R35.reuse, R37, R8 ;  /* 0x0000002523087223 */ /* 0x040fe20000000008 */
[----:B------:R-:W-:Y:S01]  /*6a40*/  FFMA R9, R35, R20, R9 ;  /* 0x0000001423097223 */ /* 0x000fe20000000009 */
[----:B------:R-:W-:Y:S01]  /*6a50*/  FMUL R10, R33, R14 ;  /* 0x0000000e210a7220 */ /* 0x000fe20000400000 */
[----:B------:R-:W-:Y:S01]  /*6a60*/  LOP3.LUT R20, R49, 0xffff0000, RZ, 0xc0, !PT ;  /* 0xffff000031147812 */ /* 0x000fe200078ec0ff */
[C---:B------:R-:W-:Y:S01]  /*6a70*/  FMUL R15, R33.reuse, R15 ;  /* 0x0000000f210f7220 */ /* 0x040fe20000400000 */
[----:B------:R-:W-:Y:S01]  /*6a80*/  FMUL R12, R33, R16 ;  /* 0x00000010210c7220 */ /* 0x000fe20000400000 */
[C---:B------:R-:W-:Y:S01]  /*6a90*/  FFMA R10, R35.reuse, R21, R10 ;  /* 0x00000015230a7223 */ /* 0x040fe2000000000a */
[C---:B------:R-:W-:Y:S01]  /*6aa0*/  SHF.L.U32 R21, R50.reuse, 0x10, RZ ;  /* 0x0000001032157819 */ /* 0x040fe200000006ff */
[----:B------:R-:W-:Y:S01]  /*6ab0*/  FFMA R15, R35, R20, R15 ;  /* 0x00000014230f7223 */ /* 0x000fe2000000000f */
[----:B------:R-:W-:Y:S01]  /*6ac0*/  LOP3.LUT R20, R50, 0xffff0000, RZ, 0xc0, !PT ;  /* 0xffff000032147812 */ /* 0x000fe200078ec0ff */
[----:B------:R-:W-:Y:S01]  /*6ad0*/  FMUL R13, R33, R17 ;  /* 0x00000011210d7220 */ /* 0x000fe20000400000 */
[----:B------:R-:W-:Y:S01]  /*6ae0*/  SHF.L.U32 R37, R51, 0x10, RZ ;  /* 0x0000001033257819 */ /* 0x000fe200000006ff */
[C---:B------:R-:W-:Y:S01]  /*6af0*/  FMUL R14, R33.reuse, R18 ;  /* 0x00000012210e7220 */ /* 0x040fe20000400000 */
        /* <DEDUP_REMOVED lines=21> */
[----:B------:R-:W-:Y:S02]  /*6c50*/  UIADD3 UR8, UP0, UPT, UR52, 0x680, URZ ;  /* 0x0000068034087890 */ /* 0x000fe4000ff1e0ff */
[----:B------:R-:W-:Y:S02]  /*6c60*/  UIADD3 UR5, UPT, UPT, UR41, 0x20, URZ ;  /* 0x0000002029057890 */ /* 0x000fe4000fffe0ff */
[----:B------:R-:W-:Y:S02]  /*6c70*/  UIADD3 UR4, UPT, UPT, UR48, 0x1200, URZ ;  /* 0x0000120030047890 */ /* 0x000fe4000fffe0ff */
[----:B------:R-:W-:Y:S01]  /*6c80*/  UIADD3.X UR9, UPT, UPT, URZ, UR53, URZ, UP0, !UPT ;  /* 0x00000035ff097290 */ /* 0x000fe200087fe4ff */
[----:B------:R-:W-:Y:S01]  /*6c90*/  UMOV UR6, UR42 ;  /* 0x0000002a00067c82 */ /* 0x000fe20008000000 */
[----:B------:R-:W-:Y:S07]  /*6ca0*/  UMOV UR7, UR36 ;  /* 0x0000002400077c82 */ /* 0x000fee0008000000 */
[----:B------:R2:W-:Y:S01]  /*6cb0*/  UTMASTG.3D [UR4], [UR8] ;  /* 0x00000004080073b5 */ /* 0x0005e20008010000 */
[----:B------:R0:W-:Y:S01]  /*6cc0*/  UTMACMDFLUSH ;  /* 0x00000000000079b7 */ /* 0x0001e20000000000 */
[----:B--2---:R-:W-:Y:S04]  /*6cd0*/  DEPBAR.LE SB0, 0x1 ;  /* 0x000080400000791a */ /* 0x004fe80000000000 */
.L_x_112:
[----:B------:R-:W-:Y:S05]  /*6ce0*/  BSYNC.RECONVERGENT B0 ;  /* 0x0000000000007941 */ /* 0x000fea0003800200 */
.L_x_111:
[----:B------:R-:W-:Y:S01]  /*6cf0*/  BAR.SYNC.DEFER_BLOCKING 0x1, 0x80 ;  /* 0x0042000000007b1d */ /* 0x000fe20000010000 */
[----:B------:R-:W-:Y:S04]  /*6d00*/  UIADD3 UR40, UPT, UPT, UR51, 0x1, URZ ;  /* 0x0000000133287890 */ /* 0x000fe8000fffe0ff */
[----:B------:R-:W-:Y:S04]  /*6d10*/  UISETP.NE.AND UP0, UPT, UR40, 0x4, UPT ;  /* 0x000000042800788c */ /* 0x000fe8000bf05270 */
[----:B------:R-:W-:Y:S01]  /*6d20*/  USEL UR40, UR40, URZ, UP0 ;  /* 0x000000ff28287287 */ /* 0x000fe20008000000 */
[----:B------:R2:W-:Y:S01]  /*6d30*/  @P6 SYNCS.ARRIVE.TRANS64.RED.A1T0 RZ, [R38+URZ], RZ ;  /* 0x000000ff26ff69a7 */ /* 0x0005e200081004ff */
[----:B------:R-:W-:Y:S01]  /*6d40*/  BSSY B1, `(.L_x_113) ;  /* 0x0000014000017945 */ /* 0x000fe20003800000 */
[----:B------:R-:W4:Y:S02]  /*6d50*/  @P6 SYNCS.PHASECHK.TRANS64.TRYWAIT P0, [R83+URZ+0x80], R88 ;  /* 0x00008058530065a7 */ /* 0x000f2400080011ff */
[----:B----4-:R-:W-:Y:S01]  /*6d60*/  @P6 SEL R81, RZ, 0x1, !P0 ;  /* 0x00000001ff516807 */ /* 0x010fe20004000000 */
[----:B--2---:R-:W-:Y:S06]  /*6d70*/  @!P6 BRA `(.L_x_114) ;  /* 0x000000000040e947 */ /* 0x004fec0003800000 */
[----:B------:R-:W-:Y:S01]  /*6d80*/  ISETP.NE.AND P1, PT, R82, RZ, PT ;  /* 0x000000ff5200720c */ /* 0x000fe20003f25270 */
[----:B------:R-:W-:Y:S01]  /*6d90*/  BSSY B0, `(.L_x_115) ;  /* 0x0000009000007945 */ /* 0x000fe20003800000 */
[----:B------:R-:W-:Y:S11]  /*6da0*/  ISETP.NE.AND P0, PT, R81, RZ, PT ;  /* 0x000000ff5100720c */ /* 0x000ff60003f05270 */
[----:B------:R-:W-:Y:S05]  /*6db0*/  @P1 IMAD R2, R39, 0x1000, R80 ;  /* 0x0000100027021824 */ /* 0x000fea00078e0250 */
[----:B------:R-:W-:Y:S05]  /*6dc0*/  @P1 IADD3 R0, PT, PT, R2, UR48, RZ ;  /* 0x0000003002001c10 */ /* 0x000fea000fffe0ff */
[----:B------:R-:W-:Y:S01]  /*6dd0*/  @P1 IMAD.IADD R0, R71, 0x1, R0 ;  /* 0x0000000147001824 */ /* 0x000fe200078e0200 */
[----:B------:R-:W-:Y:S06]  /*6de0*/  @P0 BRA `(.L_x_116) ;  /* 0x00000000000c0947 */ /* 0x000fec0003800000 */
[----:B------:R-:W-:Y:S04]  /*6df0*/  SHF.L.U32 R4, R70, 0x1f, RZ ;  /* 0x0000001f46047819 */ /* 0x000fe800000006ff */
[----:B------:R-:W2:Y:S02]  /*6e00*/  SYNCS.PHASECHK.TRANS64.TRYWAIT P0, [R83+URZ+0x80], R4 ;  /* 0x00008004530075a7 */ /* 0x000ea400080011ff */
[----:B--2---:R-:W-:Y:S05]  /*6e10*/  @!P0 BRA `(.L_x_117) ;  /* 0x0000001c00e48947 */ /* 0x004fea0003800000 */
.L_x_116:
[----:B------:R-:W-:Y:S05]  /*6e20*/  BSYNC B0 ;  /* 0x0000000000007941 */ /* 0x000fea0003800000 */
.L_x_115:
[----:B------:R-:W-:Y:S02]  /*6e30*/  ISETP.NE.AND P0, PT, R82, RZ, PT ;  /* 0x000000ff5200720c */ /* 0x000fe40003f05270 */
[----:B------:R-:W-:Y:S11]  /*6e40*/  IADD3 R39, PT, PT, R39, 0x1, RZ ;  /* 0x0000000127277810 */ /* 0x000ff60007ffe0ff */
[----:B------:R-:W-:Y:S05]  /*6e50*/  @P0 WARPSYNC.ALL ;  /* 0x0000000000000948 */ /* 0x000fea0003800000 */
[----:B------:R4:W1:Y:S04]  /*6e60*/  @P0 LDSM.16.M88.4 R40, [R2+UR48+0x200] ;  /* 0x000200300228083b */ /* 0x0008680008000200 */
[----:B------:R4:W1:Y:S02]  /*6e70*/  @P0 LDSM.16.M88.4 R48, [R0+0x200] ;  /* 0x000200000030083b */ /* 0x0008640000000200 */
.L_x_114:
[----:B------:R-:W-:Y:S05]  /*6e80*/  BSYNC B1 ;  /* 0x0000000000017941 */ /* 0x000fea0003800000 */
.L_x_113:
[----:B----4-:R-:W-:Y:S05]  /*6e90*/  VIADD R0, R34, 0x40 ;  /* 0x0000004022007836 */ /* 0x010fea0000000000 */
[----:B------:R-:W-:Y:S04]  /*6ea0*/  SHF.R.U32.HI R0, RZ, 0x15, R0 ;  /* 0x00000015ff007819 */ /* 0x000fe80000011600 */
[----:B------:R-:W-:Y:S11]  /*6eb0*/  LOP3.LUT P0, RZ, R0, 0x3, R65, 0x48, !PT ;  /* 0x0000000300ff7812 */ /* 0x000ff60007804841 */
[----:B------:R-:W-:Y:S02]  /*6ec0*/  @!UPT UIADD3 URZ, UPT, UPT, URZ, URZ, URZ ;  /* 0x000000fffffff290 */ /* 0x000fe4000fffe0ff */
        /* <DEDUP_REMOVED lines=8> */
[----:B------:R-:W3:Y:S01]  /*6f50*/  LDCU.64 UR4, c[0x4][0x10] ;  /* 0x01000200ff0477ac */ /* 0x000ee20008000a00 */
[----:B----4-:R-:W-:Y:S01]  /*6f60*/  MOV R5, UR9 ;  /* 0x0000000900057c02 */ /* 0x010fe20008000f00 */
[----:B--2---:R-:W-:Y:S01]  /*6f70*/  IMAD.U32 R4, RZ, RZ, UR8 ;  /* 0x00000008ff047e24 */ /* 0x004fe2000f8e00ff */
[----:B-----5:R-:W-:Y:S01]  /*6f80*/  MOV R7, UR7 ;  /* 0x0000000700077c02 */ /* 0x020fe20008000f00 */
[----:B------:R-:W-:Y:S01]  /*6f90*/  IMAD.U32 R6, RZ, RZ, UR6 ;  /* 0x00000006ff067e24 */ /* 0x000fe2000f8e00ff */
[----:B---3--:R-:W-:Y:S01]  /*6fa0*/  MOV R11, UR5 ;  /* 0x00000005000b7c02 */ /* 0x008fe20008000f00 */
[----:B------:R-:W-:Y:S02]  /*6fb0*/  IMAD.U32 R10, RZ, RZ, UR4 ;  /* 0x00000004ff0a7e24 */ /* 0x000fe4000f8e00ff */
[----:B------:R-:W-:Y:S07]  /*6fc0*/  LEPC R20, `(.L_x_118) ;  /* 0x000000001014794e */ /* 0x000fee0000000000 */
[----:B-1----:R-:W-:Y:S05]  /*6fd0*/  CALL.ABS.NOINC R2 ;  /* 0x0000000002007343 */ /* 0x002fea0003c00000 */
.L_x_118:
        /* <DEDUP_REMOVED lines=10> */
[----:B--2---:R-:W1:Y:S01]  /*7080*/  LDTM.16dp256bit.x4 R4, tmem[UR4+0x40] ;  /* 0x00004004000479ee */ /* 0x004e620008120000 */
[----:B------:R-:W-:Y:S02]  /*7090*/  MOV R83, UR37 ;  /* 0x0000002500537c02 */ /* 0x000fe40008000f00 */
[----:B------:R-:W-:Y:S05]  /*70a0*/  LEA R88, R39, UR48, 0x3 ;  /* 0x0000003027587c11 */ /* 0x000fea000f8e18ff */
[----:B------:R-:W-:Y:S04]  /*70b0*/  @P6 LEA R38, R38, UR48, 0x3 ;  /* 0x0000003026266c11 */ /* 0x000fe8000f8e18ff */
[----:B------:R-:W-:Y:S04]  /*70c0*/  @P6 IADD3 R38, PT, PT, R38, 0xa0, RZ ;  /* 0x000000a026266810 */ /* 0x000fe80007ffe0ff */
[----:B------:R-:W-:Y:S02]  /*70d0*/  @P6 PRMT R38, R83, 0x654, R38 ;  /* 0x0000065453266816 */ /* 0x000fe40000000026 */
[----:B------:R-:W-:Y:S01]  /*70e0*/  @P6 SHF.L.U32 R83, R70, 0x1f, RZ ;  /* 0x0000001f46536819 */ /* 0x000fe200000006ff */
        /* <DEDUP_REMOVED lines=71> */
.L_x_120:
[----:B------:R-:W-:Y:S05]  /*7560*/  BSYNC.RECONVERGENT B0 ;  /* 0x0000000000007941 */ /* 0x000fea0003800200 */
.L_x_119:
        /* <DEDUP_REMOVED lines=19> */
.L_x_124:
[----:B------:R-:W-:Y:S05]  /*76a0*/  BSYNC B0 ;  /* 0x0000000000007941 */ /* 0x000fea0003800000 */
.L_x_123:
[----:B------:R-:W-:Y:S11]  /*76b0*/  ISETP.NE.AND P0, PT, R82, RZ, PT ;  /* 0x000000ff5200720c */ /* 0x000ff60003f05270 */
[----:B------:R-:W-:Y:S02]  /*76c0*/  @!UPT UIADD3 URZ, UPT, UPT, URZ, URZ, URZ ;  /* 0x000000fffffff290 */ /* 0x000fe4000fffe0ff */
[----:B------:R-:W-:Y:S05]  /*76d0*/  @P0 WARPSYNC.ALL ;  /* 0x0000000000000948 */ /* 0x000fea0003800000 */
[----:B------:R4:W1:Y:S04]  /*76e0*/  @P0 LDSM.16.M88.4 R40, [R39+UR48+0x200] ;  /* 0x000200302728083b */ /* 0x0008680008000200 */
[----:B------:R4:W1:Y:S02]  /*76f0*/  @P0 LDSM.16.M88.4 R48, [R0+0x200] ;  /* 0x000200000030083b */ /* 0x0008640000000200 */
.L_x_122:
[----:B------:R-:W-:Y:S05]  /*7700*/  BSYNC B1 ;  /* 0x0000000000017941 */ /* 0x000fea0003800000 */
.L_x_121:
[----:B----4-:R-:W-:Y:S05]  /*7710*/  VIADD R0, R34, 0x60 ;  /* 0x0000006022007836 */ /* 0x010fea0000000000 */
[----:B------:R-:W-:Y:S04]  /*7720*/  SHF.R.U32.HI R0, RZ, 0x15, R0 ;  /* 0x00000015ff007819 */ /* 0x000fe80000011600 */
[----:B------:R-:W-:Y:S11]  /*7730*/  LOP3.LUT P0, RZ, R0, 0x3, R65, 0x48, !PT ;  /* 0x0000000300ff7812 */ /* 0x000ff60007804841 */
[----:B------:R-:W-:Y:S02]  /*7740*/  @!UPT UIADD3 URZ, UPT, UPT, URZ, URZ, URZ ;  /* 0x000000fffffff290 */ /* 0x000fe4000fffe0ff */
[----:B------:R-:W-:Y:S05]  /*7750*/  @!P0 BRA `(.L_x_126) ;  /* 0x0000000000408947 */ /* 0x000fea0003800000 */
[----:B------:R-:W4:Y:S01]  /*7760*/  LDCU.64 UR8, c[0x4][0x70] ;  /* 0x01000e00ff0877ac */ /* 0x000f220008000a00 */
[----:B--2---:R-:W-:Y:S01]  /*7770*/  MOV R3, 0x0 ;  /* 0x0000000000037802 */ /* 0x004fe20000000f00 */
[----:B------:R-:W-:Y:S02]  /*7780*/  HFMA2 R12, -RZ, RZ, 0, 5.9604644775390625e-08 ;  /* 0x00000001ff0c7431 */ /* 0x000fe400000001ff */
[----:B------:R-:W-:Y:S02]  /*7790*/  IMAD.MOV.U32 R8, RZ, RZ, 0x192 ;  /* 0x00000192ff087424 */ /* 0x000fe400078e00ff */
[----:B------:R-:W-:Y:S01]  /*77a0*/  IMAD.MOV.U32 R13, RZ, RZ, RZ ;  /* 0x000000ffff0d7224 */ /* 0x000fe200078e00ff */
[----:B------:R-:W2:Y:S01]  /*77b0*/  LDCU.64 UR6, c[0x4][0x78] ;  /* 0x01000f00ff0677ac */ /* 0x000ea20008000a00 */
[----:B------:R-:W1:Y:S01]  /*77c0*/  LDC.64 R2, c[0x4][R3] ;  /* 0x0100000003027b82 */ /* 0x000e620000000a00 */
[----:B------:R-:W5:Y:S01]  /*77d0*/  LDCU.64 UR4, c[0x4][0x10] ;  /* 0x01000200ff0477ac */ /* 0x000f620008000a00 */
[----:B----4-:R-:W-:Y:S01]  /*77e0*/  MOV R5, UR9 ;  /* 0x0000000900057c02 */ /* 0x010fe20008000f00 */
[----:B------:R-:W-:Y:S01]  /*77f0*/  IMAD.U32 R4, RZ, RZ, UR8 ;  /* 0x00000008ff047e24 */ /* 0x000fe2000f8e00ff */
[----:B--2---:R-:W-:Y:S01]  /*7800*/  MOV R7, UR7 ;  /* 0x0000000700077c02 */ /* 0x004fe20008000f00 */
[----:B------:R-:W-:Y:S01]  /*7810*/  IMAD.U32 R6, RZ, RZ, UR6 ;  /* 0x00000006ff067e24 */ /* 0x000fe2000f8e00ff */
[----:B-----5:R-:W-:Y:S01]  /*7820*/  MOV R11, UR5 ;  /* 0x00000005000b7c02 */ /* 0x020fe20008000f00 */
[----:B------:R-:W-:Y:S02]  /*7830*/  IMAD.U32 R10, RZ, RZ, UR4 ;  /* 0x00000004ff0a7e24 */ /* 0x000fe4000f8e00ff */
[----:B------:R-:W-:Y:S07]  /*7840*/  LEPC R20, `(.L_x_126) ;  /* 0x000000001014794e */ /* 0x000fee0000000000 */
[----:B-1-3--:R-:W-:Y:S05]  /*7850*/  CALL.ABS.NOINC R2 ;  /* 0x0000000002007343 */ /* 0x00afea0003c00000 */
.L_x_126:
[----:B------:R-:W-:Y:S01]  /*7860*/  ISETP.NE.AND P0, PT, R72, RZ, PT ;  /* 0x000000ff4800720c */ /* 0x000fe20003f05270 */
[----:B------:R-:W-:Y:S05]  /*7870*/  WARPSYNC.ALL ;  /* 0x0000000000007948 */ /* 0x000fea0003800000 */
[----:B------:R-:W-:Y:S01]  /*7880*/  R2UR UR4, R34 ;  /* 0x00000000220472ca */ /* 0x000fe200000e0000 */
[----:B------:R-:W-:Y:S01]  /*7890*/  BSSY.RECONVERGENT B0, `(.L_x_127) ;  /* 0x0000052000007945 */ /* 0x000fe20003800200 */
[----:B------:R-:W-:Y:S02]  /*78a0*/  R2UR UR5, R79 ;  /* 0x000000004f0572ca */ /* 0x000fe400000e0000 */
[C---:B-1----:R-:W-:Y:S02]  /*78b0*/  SHF.L.U32 R20, R40.reuse, 0x10, RZ ;  /* 0x0000001028147819 */ /* 0x042fe400000006ff */
[----:B------:R-:W-:Y:S02]  /*78c0*/  LOP3.LUT R36, R40, 0xffff0000, RZ, 0xc0, !PT ;  /* 0xffff000028247812 */ /* 0x000fe400078ec0ff */
[C---:B------:R-:W-:Y:S02]  /*78d0*/  SHF.L.U32 R21, R41.reuse, 0x10, RZ ;  /* 0x0000001029157819 */ /* 0x040fe400000006ff */
[----:B------:R-:W-:Y:S02]  /*78e0*/  LOP3.LUT R38, R41, 0xffff0000, RZ, 0xc0, !PT ;  /* 0xffff000029267812 */ /* 0x000fe400078ec0ff */
[C---:B------:R-:W-:Y:S01]  /*78f0*/  SHF.L.U32 R37, R42.reuse, 0x10, RZ ;  /* 0x000000102a257819 */ /* 0x040fe200000006ff */
[----:B------:R-:W1:Y:S01]  /*7900*/  LDTM.16dp256bit.x4 R4, tmem[UR4+0x60] ;  /* 0x00006004000479ee */ /* 0x000e620008120000 */
[----:B------:R-:W-:Y:S01]  /*7910*/  LOP3.LUT R40, R42, 0xffff0000, RZ, 0xc0, !PT ;  /* 0xffff00002a287812 */ /* 0x000fe200078ec0ff */
[----:B------:R-:W-:Y:S01]  /*7920*/  NOP ;  /* 0x0000000000007918 */ /* 0x000fe20000000000 */
[C---:B------:R-:W-:Y:S01]  /*7930*/  SHF.L.U32 R39, R43.reuse, 0x10, RZ ;  /* 0x000000102b277819 */ /* 0x040fe200000006ff */
[----:B------:R-:W-:Y:S01]  /*7940*/  UIADD3 UR5, UPT, UPT, UR5, 0x110, URZ ;  /* 0x0000011005057890 */ /* 0x000fe2000fffe0ff */
[----:B------:R-:W-:Y:S02]  /*7950*/  LOP3.LUT R41, R43, 0xffff0000, RZ, 0xc0, !PT ;  /* 0xffff00002b297812 */ /* 0x000fe400078ec0ff */
[C---:B------:R-:W-:Y:S01]  /*7960*/  SHF.L.U32 R42, R48.reuse, 0x10, RZ ;  /* 0x00000010302a7819 */ /* 0x040fe200000006ff */
[----:B------:R-:W-:Y:S01]  /*7970*/  UPRMT UR5, UR37, 0x654, UR5 ;  /* 0x0000065425057896 */ /* 0x000fe20008000005 */
[----:B------:R-:W-:Y:S02]  /*7980*/  LOP3.LUT R43, R48, 0xffff0000, RZ, 0xc0, !PT ;  /* 0xffff0000302b7812 */ /* 0x000fe400078ec0ff */
[C---:B------:R-:W-:Y:S02]  /*7990*/  SHF.L.U32 R44, R49.reuse, 0x10, RZ ;  /* 0x00000010312c7819 */ /* 0x040fe400000006ff */
[----:B------:R-:W-:Y:S02]  /*79a0*/  LOP3.LUT R46, R49, 0xffff0000, RZ, 0xc0, !PT ;  /* 0xffff0000312e7812 */ /* 0x000fe400078ec0ff */
[C---:B------:R-:W-:Y:S02]  /*79b0*/  SHF.L.U32 R45, R50.reuse, 0x10, RZ ;  /* 0x00000010322d7819 */ /* 0x040fe400000006ff */
[----:B-1----:R-:W-:Y:S01]  /*79c0*/  SYNCS.ARRIVE.TRANS64.RED.A1T0 RZ, [UR5], RZ ;  /* 0x000000ffffff79a7 */ /* 0x002fe20008100405 */
[----:B------:R-:W-:Y:S02]  /*79d0*/  LOP3.LUT R48, R50, 0xffff0000, RZ, 0xc0, !PT ;  /* 0xffff000032307812 */ /* 0x000fe400078ec0ff */
[C---:B------:R-:W-:Y:S02]  /*79e0*/  SHF.L.U32 R47, R51.reuse, 0x10, RZ ;  /* 0x00000010332f7819 */ /* 0x040fe400000006ff */
[----:B------:R-:W-:Y:S01]  /*79f0*/  LOP3.LUT R50, R51, 0xffff0000, RZ, 0xc0, !PT ;  /* 0xffff000033327812 */ /* 0x000fe200078ec0ff */
[C---:B------:R-:W-:Y:S01]  /*7a00*/  FMUL R4, R33.reuse, R4 ;  /* 0x0000000421047220 */ /* 0x040fe20000400000 */
[C---:B------:R-:W-:Y:S01]  /*7a10*/  FMUL R5, R33.reuse, R5 ;  /* 0x0000000521057220 */ /* 0x040fe20000400000 */
[C---:B------:R-:W-:Y:S01]  /*7a20*/  FMUL R6, R33.reuse, R6 ;  /* 0x0000000621067220 */ /* 0x040fe20000400000 */
[----:B------:R-:W-:Y:S01]  /*7a30*/  FMUL R7, R33, R7 ;  /* 0x0000000721077220 */ /* 0x000fe20000400000 */
[C---:B------:R-:W-:Y:S01]  /*7a40*/  FFMA R4, R35.reuse, R20, R4 ;  /* 0x0000001423047223 */ /* 0x040fe20000000004 */
[C---:B------:R-:W-:Y:S01]  /*7a50*/  FFMA R5, R35.reuse, R36, R5 ;  /* 0x0000002423057223 */ /* 0x040fe20000000005 */
[C---:B------:R-:W-:Y:S01]  /*7a60*/  FFMA R6, R35.reuse, R21, R6 ;  /* 0x0000001523067223 */ /* 0x040fe20000000006 */
[----:B------:R-:W-:Y:S01]  /*7a70*/  FFMA R7, R35, R38, R7 ;  /* 0x0000002623077223 */ /* 0x000fe20000000007 */
[C---:B------:R-:W-:Y:S01]  /*7a80*/  FMUL R8, R33.reuse, R8 ;  /* 0x0000000821087220 */ /* 0x040fe20000400000 */
[----:B------:R-:W-:Y:S01]  /*7a90*/  FMUL R9, R33, R9 ;  /* 0x0000000921097220 */ /* 0x000fe20000400000 */
[----:B---3--:R-:W-:Y:S01]  /*7aa0*/  F2FP.BF16.F32.PACK_AB R80, R5, R4 ;  /* 0x000000040550723e */ /* 0x008fe200000010ff */
[----:B------:R-:W-:Y:S01]  /*7ab0*/  FMUL R0, R33, R10 ;  /* 0x0000000a21007220 */ /* 0x000fe20000400000 */
[----:B------:R-:W-:Y:S01]  /*7ac0*/  F2FP.BF16.F32.PACK_AB R81, R7, R6 ;  /* 0x000000060751723e */ /* 0x000fe200000010ff */
[C---:B------:R-:W-:Y:S01]  /*7ad0*/  FFMA R8, R35.reuse, R37, R8 ;  /* 0x0000002523087223 */ /* 0x040fe20000000008 */
[----:B------:R-:W-:Y:S01]  /*7ae0*/  FFMA R9, R35, R40, R9 ;  /* 0x0000002823097223 */ /* 0x000fe20000000009 */
[C---:B------:R-:W-:Y:S01]  /*7af0*/  FMUL R2, R33.reuse, R11 ;  /* 0x0000000b21027220 */ /* 0x040fe20000400000 */
[C---:B--2---:R-:W-:Y:S01]  /*7b00*/  FMUL R3, R33.reuse, R12 ;  /* 0x0000000c21037220 */ /* 0x044fe20000400000 */
[----:B------:R-:W-:Y:S01]  /*7b10*/  FMUL R10, R33, R13 ;  /* 0x0000000d210a7220 */ /* 0x000fe20000400000 */
[----:B------:R-:W-:Y:S01]  /*7b20*/  FFMA R0, R35, R39, R0 ;  /* 0x0000002723007223 */ /* 0x000fe20000000000 */
        /* <DEDUP_REMOVED lines=40> */
.L_x_128:
[----:B------:R-:W-:Y:S05]  /*7db0*/  BSYNC.RECONVERGENT B0 ;  /* 0x0000000000007941 */ /* 0x000fea0003800200 */
.L_x_127:
[----:B------:R-:W-:Y:S01]  /*7dc0*/  BAR.SYNC.DEFER_BLOCKING 0x1, 0x80 ;  /* 0x0042000000007b1d */ /* 0x000fe20000010000 */
[----:B------:R-:W-:Y:S01]  /*7dd0*/  UISETP.NE.AND UP0, UPT, UR49, -0x4, UPT ;  /* 0xfffffffc3100788c */ /* 0x000fe2000bf05270 */
[----:B------:R-:W-:Y:S08]  /*7de0*/  IADD3 R0, PT, PT, R30, 0x1, RZ ;  /* 0x000000011e007810 */ /* 0x000ff00007ffe0ff */
[----:B------:R-:W-:Y:S05]  /*7df0*/  BRA.U !UP0, `(.L_x_129) ;  /* 0x0000000108287547 */ /* 0x000fea000b800000 */
[----:B------:R-:W-:Y:S01]  /*7e00*/  ISETP.NE.AND P0, PT, R76, RZ, PT ;  /* 0x000000ff4c00720c */ /* 0x000fe20003f05270 */
[----:B------:R-:W-:Y:S01]  /*7e10*/  IMAD.U32 R3, RZ, RZ, UR51 ;  /* 0x00000033ff037e24 */ /* 0x000fe2000f8e00ff */
[----:B------:R-:W-:Y:S01]  /*7e20*/  UIADD3 UR51, UPT, UPT, UR51, 0x1, URZ ;  /* 0x0000000133337890 */ /* 0x000fe2000fffe0ff */
[----:B------:R-:W-:Y:S03]  /*7e30*/  IMAD.U32 R2, RZ, RZ, UR37 ;  /* 0x00000025ff027e24 */ /* 0x000fe6000f8e00ff */
[----:B------:R-:W-:Y:S04]  /*7e40*/  UISETP.NE.AND UP0, UPT, UR51, 0x4, UPT ;  /* 0x000000043300788c */ /* 0x000fe8000bf05270 */
[----:B------:R-:W-:Y:S03]  /*7e50*/  USEL UR51, UR51, URZ, UP0 ;  /* 0x000000ff33337287 */ /* 0x000fe60008000000 */
[----:B------:R-:W-:Y:S05]  /*7e60*/  @P0 LEA R3, R3, UR48, 0x3 ;  /* 0x0000003003030c11 */ /* 0x000fea000f8e18ff */
[----:B------:R-:W-:Y:S05]  /*7e70*/  @P0 VIADD R3, R3, 0xa0 ;  /* 0x000000a003030836 */ /* 0x000fea0000000000 */
[----:B------:R-:W-:Y:S04]  /*7e80*/  @P0 PRMT R2, R2, 0x654, R3 ;  /* 0x0000065402020816 */ /* 0x000fe80000000003 */
[----:B------:R2:W-:Y:S03]  /*7e90*/  @P0 SYNCS.ARRIVE.TRANS64.RED.A1T0 RZ, [R2+URZ], RZ ;  /* 0x000000ff02ff09a7 */ /* 0x0005e600081004ff */
.L_x_129:
[----:B------:R-:W-:Y:S01]  /*7ea0*/  ISETP.NE.AND P2, PT, R73, RZ, PT ;  /* 0x000000ff4900720c */ /* 0x000fe20003f45270 */
[----:B------:R-:W-:Y:S01]  /*7eb0*/  UIADD3 UR49, UPT, UPT, UR49, 0x4, URZ ;  /* 0x0000000431317890 */ /* 0x000fe2000fffe0ff */
[----:B------:R-:W-:Y:S01]  /*7ec0*/  ISETP.NE.AND P0, PT, R75, 0x2, PT ;  /* 0x000000024b00780c */ /* 0x000fe20003f05270 */
[----:B------:R-:W-:Y:S01]  /*7ed0*/  IMAD.IADD R20, R29, 0x1, R58 ;  /* 0x000000011d147824 */ /* 0x000fe200078e023a */
[----:B------:R-:W-:Y:S01]  /*7ee0*/  ISETP.NE.AND P1, PT, R0, 0x4, PT ;  /* 0x000000040000780c */ /* 0x000fe20003f25270 */
[----:B------:R-:W-:Y:S01]  /*7ef0*/  IMAD.IADD R21, R31, 0x1, R60 ;  /* 0x000000011f157824 */ /* 0x000fe200078e023c */
[----:B------:R-:W-:Y:S02]  /*7f00*/  SEL R3, RZ, 0x1, P0 ;  /* 0x00000001ff037807 */ /* 0x000fe40000000000 */
[----:B--2---:R-:W-:Y:S02]  /*7f10*/  SEL R2, RZ, 0x1, P1 ;  /* 0x00000001ff027807 */ /* 0x004fe40000800000 */
[----:B------:R-:W-:Y:S02]  /*7f20*/  LOP3.LUT R68, R68, R3, RZ, 0x3c, !PT ;  /* 0x0000000344447212 */ /* 0x000fe400078e3cff */
[----:B------:R-:W-:Y:S02]  /*7f30*/  LOP3.LUT R69, R69, R2, RZ, 0x3c, !PT ;  /* 0x0000000245457212 */ /* 0x000fe400078e3cff */
[----:B------:R-:W-:Y:S02]  /*7f40*/  @P2 R2UR UR36, R67 ;  /* 0x00000000432422ca */ /* 0x000fe400000e0000 */
[----:B------:R-:W-:Y:S02]  /*7f50*/  SEL R75, R75, RZ, P0 ;  /* 0x000000ff4b4b7207 */ /* 0x000fe40000000000 */
[----:B------:R-:W-:Y:S01]  /*7f60*/  SEL R30, R0, RZ, P1 ;  /* 0x000000ff001e7207 */ /* 0x000fe20000800000 */
[----:B------:R-:W-:Y:S10]  /*7f70*/  @P2 BRA `(.L_x_130) ;  /* 0xffffffd000182947 */ /* 0x000ff4000383ffff */
[----:B------:R-:W-:-:S09]  /*7f80*/  UISETP.NE.AND UP0, UPT, UR50, URZ, UPT ;  /* 0x000000ff3200728c */ /* 0x000fd2000bf05270 */
[----:B------:R-:W-:Y:S05]  /*7f90*/  BRA.U !UP0, `(.L_x_131) ;  /* 0x0000000108487547 */ /* 0x000fea000b800000 */
[----:B------:R-:W2:Y:S02]  /*7fa0*/  LDCU.64 UR4, c[0x0][0x890] ;  /* 0x00011200ff0477ac */ /* 0x000ea40008000a00 */
[----:B--2---:R-:W-:-:S04]  /*7fb0*/  UISETP.NE.U32.AND UP0, UPT, UR4, URZ, UPT ;  /* 0x000000ff0400728c */ /* 0x004fc8000bf05070 */
[----:B------:R-:W-:-:S09]  /*7fc0*/  UISETP.NE.AND.EX UP0, UPT, UR5, URZ, UPT, UP0 ;  /* 0x000000ff0500728c */ /* 0x000fd2000bf05300 */
[----:B------:R-:W-:Y:S05]  /*7fd0*/  BRA.U UP0, `(.L_x_132) ;  /* 0x00000001000c7547 */ /* 0x000fea000b800000 */
[----:B------:R-:W-:-:S13]  /*7fe0*/  FSETP.NEU.AND P0, PT, R35, RZ, PT ;  /* 0x000000ff2300720b */ /* 0x000fda0003f0d000 */
[----:B------:R-:W-:Y:S05]  /*7ff0*/  @!P0 EXIT ;  /* 0x000000000000894d */ /* 0x000fea0003800000 */
[----:B------:R-:W-:Y:S05]  /*8000*/  BRA `(.L_x_131) ;  /* 0x00000000002c7947 */ /* 0x000fea0003800000 */
.L_x_132:
[----:B------:R-:W-:Y:S01]  /*8010*/  ISETP.NE.AND P0, PT, R74, RZ, PT ;  /* 0x000000ff4a00720c */ /* 0x000fe20003f05270 */
[----:B------:R-:W-:-:S12]  /*8020*/  BSSY.RECONVERGENT B0, `(.L_x_131) ;  /* 0x0000009000007945 */ /* 0x000fd80003800200 */
[----:B------:R-:W-:Y:S05]  /*8030*/  @P0 BRA `(.L_x_133) ;  /* 0x0000000000140947 */ /* 0x000fea0003800000 */
[----:B------:R-:W2:Y:S02]  /*8040*/  LDCU.64 UR4, c[0x0][0x888] ;  /* 0x00011100ff0477ac */ /* 0x000ea40008000a00 */
[----:B--2---:R-:W-:-:S04]  /*8050*/  ISETP.NE.U32.AND P0, PT, RZ, UR4, PT ;  /* 0x00000004ff007c0c */ /* 0x004fc8000bf05070 */
[----:B------:R-:W-:-:S13]  /*8060*/  ISETP.NE.AND.EX P0, PT, RZ, UR5, PT, P0 ;  /* 0x00000005ff007c0c */ /* 0x000fda000bf05300 */
[----:B------:R-:W-:Y:S05]  /*8070*/  @!P0 EXIT ;  /* 0x000000000000894d */ /* 0x000fea0003800000 */
[----:B------:R-:W-:Y:S05]  /*8080*/  BRA `(.L_x_134) ;  /* 0x0000000000087947 */ /* 0x000fea0003800000 */
.L_x_133:
[----:B------:R-:W-:-:S13]  /*8090*/  FSETP.NEU.AND P0, PT, R35, RZ, PT ;  /* 0x000000ff2300720b */ /* 0x000fda0003f0d000 */
[----:B------:R-:W-:Y:S05]  /*80a0*/  @!P0 EXIT ;  /* 0x000000000000894d */ /* 0x000fea0003800000 */
.L_x_134:
[----:B------:R-:W-:Y:S05]  /*80b0*/  BSYNC.RECONVERGENT B0 ;  /* 0x0000000000007941 */ /* 0x000fea0003800200 */
.L_x_131:
[----:B------:R-:W-:Y:S01]  /*80c0*/  ULEA UR4, UR51, UR48, 0x3 ;  /* 0x0000003033047291 */ /* 0x000fe2000f8e18ff */
[----:B------:R-:W-:-:S04]  /*80d0*/  DEPBAR.LE SB0, 0x0 ;  /* 0x000080000000791a */ /* 0x000fc80000000000 */
[----:B------:R-:W-:-:S04]  /*80e0*/  UIADD3 UR4, UPT, UPT, UR4, 0xa0, URZ ;  /* 0x000000a004047890 */ /* 0x000fc8000fffe0ff */
[----:B------:R-:W-:-:S09]  /*80f0*/  UPRMT UR4, UR37, 0x654, UR4 ;  /* 0x0000065425047896 */ /* 0x000fd20008000004 */
[----:B------:R-:W-:Y:S01]  /*8100*/  SYNCS.ARRIVE.TRANS64.RED.A1T0 RZ, [UR4], RZ ;  /* 0x000000ffffff79a7 */ /* 0x000fe20008100404 */
[----:B------:R-:W-:Y:S05]  /*8110*/  EXIT ;  /* 0x000000000000794d */ /* 0x000fea0003800000 */
.L_x_19:
[----:B--2---:R2:W1:Y:S02]  /*8120*/  SYNCS.PHASECHK.TRANS64.TRYWAIT P0, [R3+URZ+0x140], R2 ;  /* 0x00014002030075a7 */ /* 0x00446400080011ff */
[----:B-1----:R-:W-:Y:S05]  /*8130*/  @!P0 NANOSLEEP.SYNCS 0x989680 ;  /* 0x009896800000895d */ /* 0x002fea0003900000 */
[----:B------:R-:W1:Y:S02]  /*8140*/  @!P0 SYNCS.PHASECHK.TRANS64 P0, [R3+URZ+0x140], R2 ;  /* 0x00014002030085a7 */ /* 0x000e6400080010ff */
[----:B-1----:R-:W-:Y:S05]  /*8150*/  @!P0 BRA `(.L_x_19) ;  /* 0xfffffffc00f08947 */ /* 0x002fea000383ffff */
[----:B------:R-:W-:Y:S05]  /*8160*/  BRA `(.L_x_135) ;  /* 0xffffff9400407947 */ /* 0x000fea000383ffff */
.L_x_22:
[----:B-1----:R-:W-:-:S07]  /*8170*/  MOV R2, UR33 ;  /* 0x0000002100027c02 */ /* 0x002fce0008000f00 */
.L_x_136:
[----:B-1----:R1:W2:Y:S02]  /*8180*/  SYNCS.PHASECHK.TRANS64.TRYWAIT P0, [R2+URZ+0x40], R5 ;  /* 0x00004005020075a7 */ /* 0x0022a400080011ff */
[----:B--2---:R-:W-:Y:S05]  /*8190*/  @!P0 NANOSLEEP.SYNCS 0x989680 ;  /* 0x009896800000895d */ /* 0x004fea0003900000 */
[----:B------:R-:W2:Y:S02]  /*81a0*/  @!P0 SYNCS.PHASECHK.TRANS64 P0, [R2+URZ+0x40], R5 ;  /* 0x00004005020085a7 */ /* 0x000ea400080010ff */
[----:B--2---:R-:W-:Y:S05]  /*81b0*/  @!P0 BRA `(.L_x_136) ;  /* 0xfffffffc00f08947 */ /* 0x004fea000383ffff */
[----:B------:R-:W-:Y:S05]  /*81c0*/  BRA `(.L_x_21) ;  /* 0xffffff9400907947 */ /* 0x000fea000383ffff */
.L_x_28:
[----:B-1----:R-:W-:-:S07]  /*81d0*/  MOV R2, UR17 ;  /* 0x0000001100027c02 */ /* 0x002fce0008000f00 */
.L_x_137:
[----:B-1----:R1:W2:Y:S02]  /*81e0*/  SYNCS.PHASECHK.TRANS64.TRYWAIT P0, [R2+URZ+0x40], R5 ;  /* 0x00004005020075a7 */ /* 0x0022a400080011ff */
[----:B--2---:R-:W-:Y:S05]  /*81f0*/  @!P0 NANOSLEEP.SYNCS 0x989680 ;  /* 0x009896800000895d */ /* 0x004fea0003900000 */
[----:B------:R-:W2:Y:S02]  /*8200*/  @!P0 SYNCS.PHASECHK.TRANS64 P0, [R2+URZ+0x40], R5 ;  /* 0x00004005020085a7 */ /* 0x000ea400080010ff */
[----:B--2---:R-:W-:Y:S05]  /*8210*/  @!P0 BRA `(.L_x_137) ;  /* 0xfffffffc00f08947 */ /* 0x004fea000383ffff */
[----:B------:R-:W-:Y:S05]  /*8220*/  BRA `(.L_x_27) ;  /* 0xffffff9800387947 */ /* 0x000fea000383ffff */
.L_x_32:
[----:B-1----:R1:W2:Y:S02]  /*8230*/  SYNCS.PHASECHK.TRANS64.TRYWAIT P0, [R2+URZ+0xd0], R3 ;  /* 0x0000d003020075a7 */ /* 0x0022a400080011ff */
[----:B--2---:R-:W-:Y:S05]  /*8240*/  @!P0 NANOSLEEP.SYNCS 0x989680 ;  /* 0x009896800000895d */ /* 0x004fea0003900000 */
[----:B------:R-:W2:Y:S02]  /*8250*/  @!P0 SYNCS.PHASECHK.TRANS64 P0, [R2+URZ+0xd0], R3 ;  /* 0x0000d003020085a7 */ /* 0x000ea400080010ff */
[----:B--2---:R-:W-:Y:S05]  /*8260*/  @!P0 BRA `(.L_x_32) ;  /* 0xfffffffc00f08947 */ /* 0x004fea000383ffff */
[----:B------:R-:W-:Y:S05]  /*8270*/  BRA `(.L_x_138) ;  /* 0xffffff9800c87947 */ /* 0x000fea000383ffff */
.L_x_36:
[----:B----4-:R-:W-:-:S07]  /*8280*/  MOV R0, UR5 ;  /* 0x0000000500007c02 */ /* 0x010fce0008000f00 */
.L_x_139:
[----:B-1----:R1:W2:Y:S02]  /*8290*/  SYNCS.PHASECHK.TRANS64.TRYWAIT P0, [R0+URZ], R3 ;  /* 0x00000003000075a7 */ /* 0x0022a400080011ff */
[----:B--2---:R-:W-:Y:S05]  /*82a0*/  @!P0 NANOSLEEP.SYNCS 0x989680 ;  /* 0x009896800000895d */ /* 0x004fea0003900000 */
[----:B------:R-:W2:Y:S02]  /*82b0*/  @!P0 SYNCS.PHASECHK.TRANS64 P0, [R0+URZ], R3 ;  /* 0x00000003000085a7 */ /* 0x000ea400080010ff */
[----:B--2---:R-:W-:Y:S05]  /*82c0*/  @!P0 BRA `(.L_x_139) ;  /* 0xfffffffc00f08947 */ /* 0x004fea000383ffff */
[----:B------:R-:W-:Y:S05]  /*82d0*/  BRA `(.L_x_140) ;  /* 0xffffffa000387947 */ /* 0x000fea000383ffff */
.L_x_37:
[----:B----4-:R-:W-:-:S07]  /*82e0*/  MOV R0, UR5 ;  /* 0x0000000500007c02 */ /* 0x010fce0008000f00 */
.L_x_141:
[----:B-1----:R1:W2:Y:S02]  /*82f0*/  SYNCS.PHASECHK.TRANS64.TRYWAIT P0, [R0+URZ], R3 ;  /* 0x00000003000075a7 */ /* 0x0022a400080011ff */
[----:B--2---:R-:W-:Y:S05]  /*8300*/  @!P0 NANOSLEEP.SYNCS 0x989680 ;  /* 0x009896800000895d */ /* 0x004fea0003900000 */
[----:B------:R-:W2:Y:S02]  /*8310*/  @!P0 SYNCS.PHASECHK.TRANS64 P0, [R0+URZ], R3 ;  /* 0x00000003000085a7 */ /* 0x000ea400080010ff */
[----:B--2---:R-:W-:Y:S05]  /*8320*/  @!P0 BRA `(.L_x_141) ;  /* 0xfffffffc00f08947 */ /* 0x004fea000383ffff */
[----:B------:R-:W-:Y:S05]  /*8330*/  BRA `(.L_x_142) ;  /* 0xffffffa000447947 */ /* 0x000fea000383ffff */
.L_x_38:
[----:B----4-:R-:W-:-:S07]  /*8340*/  MOV R0, UR5 ;  /* 0x0000000500007c02 */ /* 0x010fce0008000f00 */
.L_x_143:
[----:B-1----:R1:W2:Y:S02]  /*8350*/  SYNCS.PHASECHK.TRANS64.TRYWAIT P0, [R0+URZ], R3 ;  /* 0x00000003000075a7 */ /* 0x0022a400080011ff */
[----:B--2---:R-:W-:Y:S05]  /*8360*/  @!P0 NANOSLEEP.SYNCS 0x989680 ;  /* 0x009896800000895d */ /* 0x004fea0003900000 */
[----:B------:R-:W2:Y:S02]  /*8370*/  @!P0 SYNCS.PHASECHK.TRANS64 P0, [R0+URZ], R3 ;  /* 0x00000003000085a7 */ /* 0x000ea400080010ff */
[----:B--2---:R-:W-:Y:S05]  /*8380*/  @!P0 BRA `(.L_x_143) ;  /* 0xfffffffc00f08947 */ /* 0x004fea000383ffff */
[----:B------:R-:W-:Y:S05]  /*8390*/  BRA `(.L_x_144) ;  /* 0xffffffa000507947 */ /* 0x000fea000383ffff */
.L_x_39:
[----:B----4-:R-:W-:-:S07]  /*83a0*/  MOV R0, UR5 ;  /* 0x0000000500007c02 */ /* 0x010fce0008000f00 */
.L_x_145:
[----:B-1----:R1:W2:Y:S02]  /*83b0*/  SYNCS.PHASECHK.TRANS64.TRYWAIT P0, [R0+URZ], R3 ;  /* 0x00000003000075a7 */ /* 0x0022a400080011ff */
[----:B--2---:R-:W-:Y:S05]  /*83c0*/  @!P0 NANOSLEEP.SYNCS 0x989680 ;  /* 0x009896800000895d */ /* 0x004fea0003900000 */
[----:B------:R-:W2:Y:S02]  /*83d0*/  @!P0 SYNCS.PHASECHK.TRANS64 P0, [R0+URZ], R3 ;  /* 0x00000003000085a7 */ /* 0x000ea400080010ff */
[----:B--2---:R-:W-:Y:S05]  /*83e0*/  @!P0 BRA `(.L_x_145) ;  /* 0xfffffffc00f08947 */ /* 0x004fea000383ffff */
[----:B------:R-:W-:Y:S05]  /*83f0*/  BRA `(.L_x_146) ;  /* 0xffffffa0005c7947 */ /* 0x000fea000383ffff */
.L_x_40:
[----:B----4-:R-:W-:-:S07]  /*8400*/  MOV R0, UR5 ;  /* 0x0000000500007c02 */ /* 0x010fce0008000f00 */
.L_x_147:
[----:B-1----:R1:W2:Y:S02]  /*8410*/  SYNCS.PHASECHK.TRANS64.TRYWAIT P0, [R0+URZ], R3 ;  /* 0x00000003000075a7 */ /* 0x0022a400080011ff */
[----:B--2---:R-:W-:Y:S05]  /*8420*/  @!P0 NANOSLEEP.SYNCS 0x989680 ;  /* 0x009896800000895d */ /* 0x004fea0003900000 */
[----:B------:R-:W2:Y:S02]  /*8430*/  @!P0 SYNCS.PHASECHK.TRANS64 P0, [R0+URZ], R3 ;  /* 0x00000003000085a7 */ /* 0x000ea400080010ff */
[----:B--2---:R-:W-:Y:S05]  /*8440*/  @!P0 BRA `(.L_x_147) ;  /* 0xfffffffc00f08947 */ /* 0x004fea000383ffff */
[----:B------:R-:W-:Y:S05]  /*8450*/  BRA `(.L_x_148) ;  /* 0xffffffa000687947 */ /* 0x000fea000383ffff */
.L_x_41:
[----:B----4-:R-:W-:-:S07]  /*8460*/  MOV R0, UR5 ;  /* 0x0000000500007c02 */ /* 0x010fce0008000f00 */
.L_x_149:
[----:B-1----:R1:W2:Y:S02]  /*8470*/  SYNCS.PHASECHK.TRANS64.TRYWAIT P0, [R0+URZ], R3 ;  /* 0x00000003000075a7 */ /* 0x0022a400080011ff */
[----:B--2---:R-:W-:Y:S05]  /*8480*/  @!P0 NANOSLEEP.SYNCS 0x989680 ;  /* 0x009896800000895d */ /* 0x004fea0003900000 */
[----:B------:R-:W2:Y:S02]  /*8490*/  @!P0 SYNCS.PHASECHK.TRANS64 P0, [R0+URZ], R3 ;  /* 0x00000003000085a7 */ /* 0x000ea400080010ff */
[----:B--2---:R-:W-:Y:S05]  /*84a0*/  @!P0 BRA `(.L_x_149) ;  /* 0xfffffffc00f08947 */ /* 0x004fea000383ffff */
[----:B------:R-:W-:Y:S05]  /*84b0*/  BRA `(.L_x_150) ;  /* 0xffffffa000747947 */ /* 0x000fea000383ffff */
.L_x_42:
[----:B----4-:R-:W-:-:S07]  /*84c0*/  MOV R0, UR5 ;  /* 0x0000000500007c02 */ /* 0x010fce0008000f00 */
.L_x_151:
[----:B-1----:R1:W2:Y:S02]  /*84d0*/  SYNCS.PHASECHK.TRANS64.TRYWAIT P0, [R0+URZ], R3 ;  /* 0x00000003000075a7 */ /* 0x0022a400080011ff */
[----:B--2---:R-:W-:Y:S05]  /*84e0*/  @!P0 NANOSLEEP.SYNCS 0x989680 ;  /* 0x009896800000895d */ /* 0x004fea0003900000 */
[----:B------:R-:W2:Y:S02]  /*84f0*/  @!P0 SYNCS.PHASECHK.TRANS64 P0, [R0+URZ], R3 ;  /* 0x00000003000085a7 */ /* 0x000ea400080010ff */
[----:B--2---:R-:W-:Y:S05]  /*8500*/  @!P0 BRA `(.L_x_151) ;  /* 0xfffffffc00f08947 */ /* 0x004fea000383ffff */
[----:B------:R-:W-:Y:S05]  /*8510*/  BRA `(.L_x_152) ;  /* 0xffffffa000807947 */ /* 0x000fea000383ffff */
.L_x_45:
[----:B-1----:R1:W2:Y:S02]  /*8520*/  SYNCS.PHASECHK.TRANS64.TRYWAIT P0, [R0+URZ+0x130], R5 ;  /* 0x00013005000075a7 */ /* 0x0022a400080011ff */
[----:B--2---:R-:W-:Y:S05]  /*8530*/  @!P0 NANOSLEEP.SYNCS 0x989680 ;  /* 0x009896800000895d */ /* 0x004fea0003900000 */
[----:B------:R-:W2:Y:S02]  /*8540*/  @!P0 SYNCS.PHASECHK.TRANS64 P0, [R0+URZ+0x130], R5 ;  /* 0x00013005000085a7 */ /* 0x000ea400080010ff */
[----:B--2---:R-:W-:Y:S05]  /*8550*/  @!P0 BRA `(.L_x_45) ;  /* 0xfffffffc00f08947 */ /* 0x004fea000383ffff */
[----:B------:R-:W-:Y:S05]  /*8560*/  BRA `(.L_x_153) ;  /* 0xffffffa000dc7947 */ /* 0x000fea000383ffff */
.L_x_46:
[----:B------:R-:W-:-:S07]  /*8570*/  MOV R0, UR5 ;  /* 0x0000000500007c02 */ /* 0x000fce0008000f00 */
.L_x_154:
[----:B-1----:R1:W2:Y:S02]  /*8580*/  SYNCS.PHASECHK.TRANS64.TRYWAIT P0, [R0+URZ+0xe0], R5 ;  /* 0x0000e005000075a7 */ /* 0x0022a400080011ff */
[----:B--2---:R-:W-:Y:S05]  /*8590*/  @!P0 NANOSLEEP.SYNCS 0x989680 ;  /* 0x009896800000895d */ /* 0x004fea0003900000 */
[----:B------:R-:W2:Y:S02]  /*85a0*/  @!P0 SYNCS.PHASECHK.TRANS64 P0, [R0+URZ+0xe0], R5 ;  /* 0x0000e005000085a7 */ /* 0x000ea400080010ff */
[----:B--2---:R-:W-:Y:S05]  /*85b0*/  @!P0 BRA `(.L_x_154) ;  /* 0xfffffffc00f08947 */ /* 0x004fea000383ffff */
[----:B------:R-:W-:Y:S05]  /*85c0*/  BRA `(.L_x_155) ;  /* 0xffffffa000ec7947 */ /* 0x000fea000383ffff */
.L_x_47:
[----:B-1----:R1:W2:Y:S02]  /*85d0*/  SYNCS.PHASECHK.TRANS64.TRYWAIT P1, [R0+URZ+0xd0], R5 ;  /* 0x0000d005000075a7 */ /* 0x0022a400080211ff */
[----:B--2---:R-:W-:Y:S05]  /*85e0*/  @!P1 NANOSLEEP.SYNCS 0x989680 ;  /* 0x009896800000995d */ /* 0x004fea0003900000 */
[----:B------:R-:W2:Y:S02]  /*85f0*/  @!P1 SYNCS.PHASECHK.TRANS64 P1, [R0+URZ+0xd0], R5 ;  /* 0x0000d005000095a7 */ /* 0x000ea400080210ff */
[----:B--2---:R-:W-:Y:S05]  /*8600*/  @!P1 BRA `(.L_x_47) ;  /* 0xfffffffc00f09947 */ /* 0x004fea000383ffff */
[----:B------:R-:W-:Y:S05]  /*8610*/  BRA `(.L_x_156) ;  /* 0xffffffa4001c7947 */ /* 0x000fea000383ffff */
.L_x_50:
[----:B------:R-:W-:-:S07]  /*8620*/  MOV R0, UR5 ;  /* 0x0000000500007c02 */ /* 0x000fce0008000f00 */
.L_x_157:
[----:B-1----:R1:W2:Y:S02]  /*8630*/  SYNCS.PHASECHK.TRANS64.TRYWAIT P0, [R0+URZ+0xe0], R3 ;  /* 0x0000e003000075a7 */ /* 0x0022a400080011ff */
[----:B--2---:R-:W-:Y:S05]  /*8640*/  @!P0 NANOSLEEP.SYNCS 0x989680 ;  /* 0x009896800000895d */ /* 0x004fea0003900000 */
[----:B------:R-:W2:Y:S02]  /*8650*/  @!P0 SYNCS.PHASECHK.TRANS64 P0, [R0+URZ+0xe0], R3 ;  /* 0x0000e003000085a7 */ /* 0x000ea400080010ff */
[----:B--2---:R-:W-:Y:S05]  /*8660*/  @!P0 BRA `(.L_x_157) ;  /* 0xfffffffc00f08947 */ /* 0x004fea000383ffff */
[----:B------:R-:W-:Y:S05]  /*8670*/  BRA `(.L_x_49) ;  /* 0xffffffa400707947 */ /* 0x000fea000383ffff */
.L_x_57:
[----:B-1----:R1:W2:Y:S02]  /*8680*/  SYNCS.PHASECHK.TRANS64.TRYWAIT P1, [R0+URZ+0xd0], R5 ;  /* 0x0000d005000075a7 */ /* 0x0022a400080211ff */
[----:B--2---:R-:W-:Y:S05]  /*8690*/  @!P1 NANOSLEEP.SYNCS 0x989680 ;  /* 0x009896800000995d */ /* 0x004fea0003900000 */
[----:B------:R-:W2:Y:S02]  /*86a0*/  @!P1 SYNCS.PHASECHK.TRANS64 P1, [R0+URZ+0xd0], R5 ;  /* 0x0000d005000095a7 */ /* 0x000ea400080210ff */
[----:B--2---:R-:W-:Y:S05]  /*86b0*/  @!P1 BRA `(.L_x_57) ;  /* 0xfffffffc00f09947 */ /* 0x004fea000383ffff */
[----:B------:R-:W-:Y:S05]  /*86c0*/  BRA `(.L_x_158) ;  /* 0xffffffa800e07947 */ /* 0x000fea000383ffff */
.L_x_58:
[----:B------:R-:W-:-:S07]  /*86d0*/  MOV R3, UR7 ;  /* 0x0000000700037c02 */ /* 0x000fce0008000f00 */
.L_x_159:
[----:B-1----:R1:W2:Y:S02]  /*86e0*/  SYNCS.PHASECHK.TRANS64.TRYWAIT P0, [R3+URZ+0x110], R0 ;  /* 0x00011000030075a7 */ /* 0x0022a400080011ff */
[----:B--2---:R-:W-:Y:S05]  /*86f0*/  @!P0 NANOSLEEP.SYNCS 0x989680 ;  /* 0x009896800000895d */ /* 0x004fea0003900000 */
[----:B------:R-:W2:Y:S02]  /*8700*/  @!P0 SYNCS.PHASECHK.TRANS64 P0, [R3+URZ+0x110], R0 ;  /* 0x00011000030085a7 */ /* 0x000ea400080010ff */
[----:B--2---:R-:W-:Y:S05]  /*8710*/  @!P0 BRA `(.L_x_159) ;  /* 0xfffffffc00f08947 */ /* 0x004fea000383ffff */
[----:B------:R-:W-:Y:S05]  /*8720*/  BRA `(.L_x_160) ;  /* 0xffffffac00307947 */ /* 0x000fea000383ffff */
.L_x_61:
[----:B------:R-:W-:Y:S07]  /*8730*/  MOV R0, UR6 ;  /* 0x0000000600007c02 */ /* 0x000fee0008000f00 */
.L_x_161:
[----:B-1----:R1:W2:Y:S02]  /*8740*/  SYNCS.PHASECHK.TRANS64.TRYWAIT P0, [R0+URZ], R3 ;  /* 0x00000003000075a7 */ /* 0x0022a400080011ff */
[----:B--2---:R-:W-:Y:S05]  /*8750*/  @!P0 NANOSLEEP.SYNCS 0x989680 ;  /* 0x009896800000895d */ /* 0x004fea0003900000 */
[----:B------:R-:W2:Y:S02]  /*8760*/  @!P0 SYNCS.PHASECHK.TRANS64 P0, [R0+URZ], R3 ;  /* 0x00000003000085a7 */ /* 0x000ea400080010ff */
[----:B--2---:R-:W-:Y:S05]  /*8770*/  @!P0 BRA `(.L_x_161) ;  /* 0xfffffffc00f08947 */ /* 0x004fea000383ffff */
[----:B------:R-:W-:Y:S05]  /*8780*/  BRA `(.L_x_60) ;  /* 0xffffffac004c7947 */ /* 0x000fea000383ffff */
.L_x_64:
[----:B------:R-:W-:-:S07]  /*8790*/  MOV R0, UR6 ;  /* 0x0000000600007c02 */ /* 0x000fce0008000f00 */
.L_x_162:
[----:B--2---:R2:W4:Y:S02]  /*87a0*/  SYNCS.PHASECHK.TRANS64.TRYWAIT P0, [R0+URZ], R3 ;  /* 0x00000003000075a7 */ /* 0x00452400080011ff */
[----:B----4-:R-:W-:Y:S05]  /*87b0*/  @!P0 NANOSLEEP.SYNCS 0x989680 ;  /* 0x009896800000895d */ /* 0x010fea0003900000 */
[----:B------:R-:W4:Y:S02]  /*87c0*/  @!P0 SYNCS.PHASECHK.TRANS64 P0, [R0+URZ], R3 ;  /* 0x00000003000085a7 */ /* 0x000f2400080010ff */
[----:B----4-:R-:W-:Y:S05]  /*87d0*/  @!P0 BRA `(.L_x_162) ;  /* 0xfffffffc00f08947 */ /* 0x010fea000383ffff */
[----:B------:R-:W-:Y:S05]  /*87e0*/  BRA `(.L_x_163) ;  /* 0xffffffb000287947 */ /* 0x000fea000383ffff */
.L_x_65:
[----:B------:R-:W-:-:S07]  /*87f0*/  MOV R0, UR6 ;  /* 0x0000000600007c02 */ /* 0x000fce0008000f00 */
.L_x_164:
[----:B-1----:R1:W2:Y:S02]  /*8800*/  SYNCS.PHASECHK.TRANS64.TRYWAIT P0, [R0+URZ], R3 ;  /* 0x00000003000075a7 */ /* 0x0022a400080011ff */
[----:B--2---:R-:W-:Y:S05]  /*8810*/  @!P0 NANOSLEEP.SYNCS 0x989680 ;  /* 0x009896800000895d */ /* 0x004fea0003900000 */
[----:B------:R-:W2:Y:S02]  /*8820*/  @!P0 SYNCS.PHASECHK.TRANS64 P0, [R0+URZ], R3 ;  /* 0x00000003000085a7 */ /* 0x000ea400080010ff */
[----:B--2---:R-:W-:Y:S05]  /*8830*/  @!P0 BRA `(.L_x_164) ;  /* 0xfffffffc00f08947 */ /* 0x004fea000383ffff */
[----:B------:R-:W-:Y:S05]  /*8840*/  BRA `(.L_x_165) ;  /* 0xffffffb000347947 */ /* 0x000fea000383ffff */
.L_x_66:
[----:B------:R-:W-:-:S07]  /*8850*/  MOV R0, UR6 ;  /* 0x0000000600007c02 */ /* 0x000fce0008000f00 */
.L_x_166:
[----:B-1----:R1:W2:Y:S02]  /*8860*/  SYNCS.PHASECHK.TRANS64.TRYWAIT P0, [R0+URZ], R3 ;  /* 0x00000003000075a7 */ /* 0x0022a400080011ff */
[----:B--2---:R-:W-:Y:S05]  /*8870*/  @!P0 NANOSLEEP.SYNCS 0x989680 ;  /* 0x009896800000895d */ /* 0x004fea0003900000 */
[----:B------:R-:W2:Y:S02]  /*8880*/  @!P0 SYNCS.PHASECHK.TRANS64 P0, [R0+URZ], R3 ;  /* 0x00000003000085a7 */ /* 0x000ea400080010ff */
[----:B--2---:R-:W-:Y:S05]  /*8890*/  @!P0 BRA `(.L_x_166) ;  /* 0xfffffffc00f08947 */ /* 0x004fea000383ffff */
[----:B------:R-:W-:Y:S05]  /*88a0*/  BRA `(.L_x_167) ;  /* 0xffffffb000407947 */ /* 0x000fea000383ffff */
.L_x_67:
[----:B------:R-:W-:-:S07]  /*88b0*/  MOV R0, UR7 ;  /* 0x0000000700007c02 */ /* 0x000fce0008000f00 */
.L_x_168:
[----:B-1----:R1:W2:Y:S02]  /*88c0*/  SYNCS.PHASECHK.TRANS64.TRYWAIT P0, [R0+URZ], R3 ;  /* 0x00000003000075a7 */ /* 0x0022a400080011ff */
[----:B--2---:R-:W-:Y:S05]  /*88d0*/  @!P0 NANOSLEEP.SYNCS 0x989680 ;  /* 0x009896800000895d */ /* 0x004fea0003900000 */
[----:B------:R-:W2:Y:S02]  /*88e0*/  @!P0 SYNCS.PHASECHK.TRANS64 P0, [R0+URZ], R3 ;  /* 0x00000003000085a7 */ /* 0x000ea400080010ff */
[----:B--2---:R-:W-:Y:S05]  /*88f0*/  @!P0 BRA `(.L_x_168) ;  /* 0xfffffffc00f08947 */ /* 0x004fea000383ffff */
[----:B------:R-:W-:Y:S05]  /*8900*/  BRA `(.L_x_169) ;  /* 0xffffffb0004c7947 */ /* 0x000fea000383ffff */
.L_x_72:
[----:B--2---:R2:W3:Y:S02]  /*8910*/  SYNCS.PHASECHK.TRANS64.TRYWAIT P0, [R0+URZ+0xd0], R3 ;  /* 0x0000d003000075a7 */ /* 0x0044e400080011ff */
[----:B---3--:R-:W-:Y:S05]  /*8920*/  @!P0 NANOSLEEP.SYNCS 0x989680 ;  /* 0x009896800000895d */ /* 0x008fea0003900000 */
[----:B------:R-:W3:Y:S02]  /*8930*/  @!P0 SYNCS.PHASECHK.TRANS64 P0, [R0+URZ+0xd0], R3 ;  /* 0x0000d003000085a7 */ /* 0x000ee400080010ff */
[----:B---3--:R-:W-:Y:S05]  /*8940*/  @!P0 BRA `(.L_x_72) ;  /* 0xfffffffc00f08947 */ /* 0x008fea000383ffff */
[----:B------:R-:W-:Y:S05]  /*8950*/  BRA `(.L_x_170) ;  /* 0xffffffb400587947 */ /* 0x000fea000383ffff */
.L_x_75:
[----:B------:R-:W-:Y:S07]  /*8960*/  MOV R0, UR7 ;  /* 0x0000000700007c02 */ /* 0x000fee0008000f00 */
.L_x_171:
[----:B--2---:R2:W3:Y:S02]  /*8970*/  SYNCS.PHASECHK.TRANS64.TRYWAIT P0, [R0+URZ+0xc8], R3 ;  /* 0x0000c803000075a7 */ /* 0x0044e400080011ff */
[----:B---3--:R-:W-:Y:S05]  /*8980*/  @!P0 NANOSLEEP.SYNCS 0x989680 ;  /* 0x009896800000895d */ /* 0x008fea0003900000 */
[----:B------:R-:W3:Y:S02]  /*8990*/  @!P0 SYNCS.PHASECHK.TRANS64 P0, [R0+URZ+0xc8], R3 ;  /* 0x0000c803000085a7 */ /* 0x000ee400080010ff */
[----:B---3--:R-:W-:Y:S05]  /*89a0*/  @!P0 BRA `(.L_x_171) ;  /* 0xfffffffc00f08947 */ /* 0x008fea000383ffff */
[----:B------:R-:W-:Y:S05]  /*89b0*/  BRA `(.L_x_74) ;  /* 0xffffffb800387947 */ /* 0x000fea000383ffff */
.L_x_78:
[----:B------:R-:W-:Y:S07]  /*89c0*/  MOV R3, UR7 ;  /* 0x0000000700037c02 */ /* 0x000fee0008000f00 */
.L_x_172:
[----:B-1----:R1:W2:Y:S02]  /*89d0*/  SYNCS.PHASECHK.TRANS64.TRYWAIT P0, [R3+URZ+0xa0], R12 ;  /* 0x0000a00c030075a7 */ /* 0x0022a400080011ff */
[----:B--2---:R-:W-:Y:S05]  /*89e0*/  @!P0 NANOSLEEP.SYNCS 0x989680 ;  /* 0x009896800000895d */ /* 0x004fea0003900000 */
[----:B------:R-:W2:Y:S02]  /*89f0*/  @!P0 SYNCS.PHASECHK.TRANS64 P0, [R3+URZ+0xa0], R12 ;  /* 0x0000a00c030085a7 */ /* 0x000ea400080010ff */
[----:B--2---:R-:W-:Y:S05]  /*8a00*/  @!P0 BRA `(.L_x_172) ;  /* 0xfffffffc00f08947 */ /* 0x004fea000383ffff */
[----:B------:R-:W-:Y:S05]  /*8a10*/  BRA `(.L_x_173) ;  /* 0xffffffb800b07947 */ /* 0x000fea000383ffff */
.L_x_79:
[----:B-1----:R-:W-:Y:S07]  /*8a20*/  MOV R3, UR7 ;  /* 0x0000000700037c02 */ /* 0x002fee0008000f00 */
.L_x_174:
[----:B-1----:R1:W2:Y:S02]  /*8a30*/  SYNCS.PHASECHK.TRANS64.TRYWAIT P0, [R3+URZ+0xa8], R12 ;  /* 0x0000a80c030075a7 */ /* 0x0022a400080011ff */
[----:B--2---:R-:W-:Y:S05]  /*8a40*/  @!P0 NANOSLEEP.SYNCS 0x989680 ;  /* 0x009896800000895d */ /* 0x004fea0003900000 */
[----:B------:R-:W2:Y:S02]  /*8a50*/  @!P0 SYNCS.PHASECHK.TRANS64 P0, [R3+URZ+0xa8], R12 ;  /* 0x0000a80c030085a7 */ /* 0x000ea400080010ff */
[----:B--2---:R-:W-:Y:S05]  /*8a60*/  @!P0 BRA `(.L_x_174) ;  /* 0xfffffffc00f08947 */ /* 0x004fea000383ffff */
[----:B------:R-:W-:Y:S05]  /*8a70*/  BRA `(.L_x_175) ;  /* 0xffffffb800ec7947 */ /* 0x000fea000383ffff */
.L_x_80:
[----:B-1----:R-:W-:Y:S07]  /*8a80*/  MOV R3, UR7 ;  /* 0x0000000700037c02 */ /* 0x002fee0008000f00 */
.L_x_176:
[----:B-1----:R1:W2:Y:S02]  /*8a90*/  SYNCS.PHASECHK.TRANS64.TRYWAIT P0, [R3+URZ+0xb0], R12 ;  /* 0x0000b00c030075a7 */ /* 0x0022a400080011ff */
[----:B--2---:R-:W-:Y:S05]  /*8aa0*/  @!P0 NANOSLEEP.SYNCS 0x989680 ;  /* 0x009896800000895d */ /* 0x004fea0003900000 */
[----:B------:R-:W2:Y:S02]  /*8ab0*/  @!P0 SYNCS.PHASECHK.TRANS64 P0, [R3+URZ+0xb0], R12 ;  /* 0x0000b00c030085a7 */ /* 0x000ea400080010ff */
[----:B--2---:R-:W-:Y:S05]  /*8ac0*/  @!P0 BRA `(.L_x_176) ;  /* 0xfffffffc00f08947 */ /* 0x004fea000383ffff */
[----:B------:R-:W-:Y:S05]  /*8ad0*/  BRA `(.L_x_177) ;  /* 0xffffffbc00347947 */ /* 0x000fea000383ffff */
.L_x_81:
[----:B------:R-:W-:Y:S07]  /*8ae0*/  MOV R3, UR7 ;  /* 0x0000000700037c02 */ /* 0x000fee0008000f00 */
.L_x_178:
[----:B-1----:R1:W2:Y:S02]  /*8af0*/  SYNCS.PHASECHK.TRANS64.TRYWAIT P0, [R3+URZ+0xb8], R12 ;  /* 0x0000b80c030075a7 */ /* 0x0022a400080011ff */
[----:B--2---:R-:W-:Y:S05]  /*8b00*/  @!P0 NANOSLEEP.SYNCS 0x989680 ;  /* 0x009896800000895d */ /* 0x004fea0003900000 */
[----:B------:R-:W2:Y:S02]  /*8b10*/  @!P0 SYNCS.PHASECHK.TRANS64 P0, [R3+URZ+0xb8], R12 ;  /* 0x0000b80c030085a7 */ /* 0x000ea400080010ff */
[----:B--2---:R-:W-:Y:S05]  /*8b20*/  @!P0 BRA `(.L_x_178) ;  /* 0xfffffffc00f08947 */ /* 0x004fea000383ffff */
[----:B------:R-:W-:Y:S05]  /*8b30*/  BRA `(.L_x_179) ;  /* 0xffffffbc00bc7947 */ /* 0x000fea000383ffff */
.L_x_83:
[----:B------:R-:W-:-:S07]  /*8b40*/  MOV R0, UR7 ;  /* 0x0000000700007c02 */ /* 0x000fce0008000f00 */
.L_x_180:
[----:B-1----:R1:W3:Y:S02]  /*8b50*/  SYNCS.PHASECHK.TRANS64.TRYWAIT P0, [R0+URZ+0xa0], R3 ;  /* 0x0000a003000075a7 */ /* 0x0022e400080011ff */
[----:B---3--:R-:W-:Y:S05]  /*8b60*/  @!P0 NANOSLEEP.SYNCS 0x989680 ;  /* 0x009896800000895d */ /* 0x008fea0003900000 */
[----:B------:R-:W3:Y:S02]  /*8b70*/  @!P0 SYNCS.PHASECHK.TRANS64 P0, [R0+URZ+0xa0], R3 ;  /* 0x0000a003000085a7 */ /* 0x000ee400080010ff */
[----:B---3--:R-:W-:Y:S05]  /*8b80*/  @!P0 BRA `(.L_x_180) ;  /* 0xfffffffc00f08947 */ /* 0x008fea000383ffff */
[----:B------:R-:W-:Y:S05]  /*8b90*/  BRA `(.L_x_181) ;  /* 0xffffffc0002c7947 */ /* 0x000fea000383ffff */
.L_x_84:
[----:B-1----:R-:W-:-:S07]  /*8ba0*/  MOV R0, UR7 ;  /* 0x0000000700007c02 */ /* 0x002fce0008000f00 */
.L_x_182:
[----:B-1----:R1:W3:Y:S02]  /*8bb0*/  SYNCS.PHASECHK.TRANS64.TRYWAIT P0, [R0+URZ+0xa8], R3 ;  /* 0x0000a803000075a7 */ /* 0x0022e400080011ff */
[----:B---3--:R-:W-:Y:S05]  /*8bc0*/  @!P0 NANOSLEEP.SYNCS 0x989680 ;  /* 0x009896800000895d */ /* 0x008fea0003900000 */
[----:B------:R-:W3:Y:S02]  /*8bd0*/  @!P0 SYNCS.PHASECHK.TRANS64 P0, [R0+URZ+0xa8], R3 ;  /* 0x0000a803000085a7 */ /* 0x000ee400080010ff */
[----:B---3--:R-:W-:Y:S05]  /*8be0*/  @!P0 BRA `(.L_x_182) ;  /* 0xfffffffc00f08947 */ /* 0x008fea000383ffff */
[----:B------:R-:W-:Y:S05]  /*8bf0*/  BRA `(.L_x_183) ;  /* 0xffffffc0001c7947 */ /* 0x000fea000383ffff */
.L_x_85:
[----:B-1----:R-:W-:-:S07]  /*8c00*/  MOV R0, UR7 ;  /* 0x0000000700007c02 */ /* 0x002fce0008000f00 */
.L_x_184:
[----:B-1----:R1:W3:Y:S02]  /*8c10*/  SYNCS.PHASECHK.TRANS64.TRYWAIT P0, [R0+URZ+0xb0], R3 ;  /* 0x0000b003000075a7 */ /* 0x0022e400080011ff */
[----:B---3--:R-:W-:Y:S05]  /*8c20*/  @!P0 NANOSLEEP.SYNCS 0x989680 ;  /* 0x009896800000895d */ /* 0x008fea0003900000 */
[----:B------:R-:W3:Y:S02]  /*8c30*/  @!P0 SYNCS.PHASECHK.TRANS64 P0, [R0+URZ+0xb0], R3 ;  /* 0x0000b003000085a7 */ /* 0x000ee400080010ff */
[----:B---3--:R-:W-:Y:S05]  /*8c40*/  @!P0 BRA `(.L_x_184) ;  /* 0xfffffffc00f08947 */ /* 0x008fea000383ffff */
[----:B------:R-:W-:Y:S05]  /*8c50*/  BRA `(.L_x_185) ;  /* 0xffffffc0000c7947 */ /* 0x000fea000383ffff */
.L_x_87:
[----:B--2---:R2:W4:Y:S02]  /*8c60*/  SYNCS.PHASECHK.TRANS64.TRYWAIT P0, [R0+URZ+0xd0], R3 ;  /* 0x0000d003000075a7 */ /* 0x00452400080011ff */
[----:B----4-:R-:W-:Y:S05]  /*8c70*/  @!P0 NANOSLEEP.SYNCS 0x989680 ;  /* 0x009896800000895d */ /* 0x010fea0003900000 */
[----:B------:R-:W4:Y:S02]  /*8c80*/  @!P0 SYNCS.PHASECHK.TRANS64 P0, [R0+URZ+0xd0], R3 ;  /* 0x0000d003000085a7 */ /* 0x000f2400080010ff */
[----:B----4-:R-:W-:Y:S05]  /*8c90*/  @!P0 BRA `(.L_x_87) ;  /* 0xfffffffc00f08947 */ /* 0x010fea000383ffff */
[----:B------:R-:W-:Y:S05]  /*8ca0*/  BRA `(.L_x_186) ;  /* 0xffffffc000e07947 */ /* 0x000fea000383ffff */
.L_x_98:
[----:B-1----:R-:W-:Y:S04]  /*8cb0*/  MOV R2, UR48 ;  /* 0x0000003000027c02 */ /* 0x002fe80008000f00 */
[----:B------:R1:W3:Y:S03]  /*8cc0*/  SYNCS.PHASECHK.TRANS64.TRYWAIT P1, [R2+URZ+0x80], R3 ;  /* 0x00008003020075a7 */ /* 0x0002e600080211ff */
[----:B---3--:R-:W-:Y:S05]  /*8cd0*/  @!P1 NANOSLEEP.SYNCS 0x989680 ;  /* 0x009896800000995d */ /* 0x008fea0003900000 */
[----:B------:R-:W3:Y:S02]  /*8ce0*/  @!P1 SYNCS.PHASECHK.TRANS64 P1, [R2+URZ+0x80], R3 ;  /* 0x00008003020095a7 */ /* 0x000ee400080210ff */
[----:B---3--:R-:W-:Y:S05]  /*8cf0*/  @!P1 BRA `(.L_x_98) ;  /* 0xfffffffc00ec9947 */ /* 0x008fea000383ffff */
[----:B------:R-:W-:Y:S05]  /*8d00*/  BRA `(.L_x_97) ;  /* 0xffffffcc00ec7947 */ /* 0x000fea000383ffff */
.L_x_100:
[----:B-1----:R1:W4:Y:S02]  /*8d10*/  SYNCS.PHASECHK.TRANS64.TRYWAIT P0, [R79+URZ+0xf0], R0 ;  /* 0x0000f0004f0075a7 */ /* 0x00232400080011ff */
[----:B----4-:R-:W-:Y:S05]  /*8d20*/  @!P0 NANOSLEEP.SYNCS 0x989680 ;  /* 0x009896800000895d */ /* 0x010fea0003900000 */
[----:B------:R-:W4:Y:S02]  /*8d30*/  @!P0 SYNCS.PHASECHK.TRANS64 P0, [R79+URZ+0xf0], R0 ;  /* 0x0000f0004f0085a7 */ /* 0x000f2400080010ff */
[----:B----4-:R-:W-:Y:S05]  /*8d40*/  @!P0 BRA `(.L_x_100) ;  /* 0xfffffffc00f08947 */ /* 0x010fea000383ffff */
[----:B------:R-:W-:Y:S05]  /*8d50*/  BRA `(.L_x_99) ;  /* 0xffffffd000107947 */ /* 0x000fea000383ffff */
.L_x_109:
[----:B--2---:R2:W4:Y:S02]  /*8d60*/  SYNCS.PHASECHK.TRANS64.TRYWAIT P0, [R3+URZ+0x80], R0 ;  /* 0x00008000030075a7 */ /* 0x00452400080011ff */
[----:B----4-:R-:W-:Y:S05]  /*8d70*/  @!P0 NANOSLEEP.SYNCS 0x989680 ;  /* 0x009896800000895d */ /* 0x010fea0003900000 */
[----:B------:R-:W4:Y:S02]  /*8d80*/  @!P0 SYNCS.PHASECHK.TRANS64 P0, [R3+URZ+0x80], R0 ;  /* 0x00008000030085a7 */ /* 0x000f2400080010ff */
[----:B----4-:R-:W-:Y:S05]  /*8d90*/  @!P0 BRA `(.L_x_109) ;  /* 0xfffffffc00f08947 */ /* 0x010fea000383ffff */
[----:B------:R-:W-:Y:S05]  /*8da0*/  BRA `(.L_x_108) ;  /* 0xffffffd400fc7947 */ /* 0x000fea000383ffff */
.L_x_117:
[----:B--2---:R2:W4:Y:S02]  /*8db0*/  SYNCS.PHASECHK.TRANS64.TRYWAIT P0, [R83+URZ+0x80], R4 ;  /* 0x00008004530075a7 */ /* 0x00452400080011ff */
[----:B----4-:R-:W-:Y:S05]  /*8dc0*/  @!P0 NANOSLEEP.SYNCS 0x989680 ;  /* 0x009896800000895d */ /* 0x010fea0003900000 */
[----:B------:R-:W4:Y:S02]  /*8dd0*/  @!P0 SYNCS.PHASECHK.TRANS64 P0, [R83+URZ+0x80], R4 ;  /* 0x00008004530085a7 */ /* 0x000f2400080010ff */
[----:B----4-:R-:W-:Y:S05]  /*8de0*/  @!P0 BRA `(.L_x_117) ;  /* 0xfffffffc00f08947 */ /* 0x010fea000383ffff */
[----:B------:R-:W-:Y:S05]  /*8df0*/  BRA `(.L_x_116) ;  /* 0xffffffe000087947 */ /* 0x000fea000383ffff */
.L_x_125:
[----:B--2---:R2:W4:Y:S02]  /*8e00*/  SYNCS.PHASECHK.TRANS64.TRYWAIT P0, [R88+URZ+0x80], R3 ;  /* 0x00008003580075a7 */ /* 0x00452400080011ff */
[----:B----4-:R-:W-:Y:S05]  /*8e10*/  @!P0 NANOSLEEP.SYNCS 0x989680 ;  /* 0x009896800000895d */ /* 0x010fea0003900000 */
[----:B------:R-:W4:Y:S02]  /*8e20*/  @!P0 SYNCS.PHASECHK.TRANS64 P0, [R88+URZ+0x80], R3 ;  /* 0x00008003580085a7 */ /* 0x000f2400080010ff */
[----:B----4-:R-:W-:Y:S05]  /*8e30*/  @!P0 BRA `(.L_x_125) ;  /* 0xfffffffc00f08947 */ /* 0x010fea000383ffff */
[----:B------:R-:W-:Y:S05]  /*8e40*/  BRA `(.L_x_124) ;  /* 0xffffffe800147947 */ /* 0x000fea000383ffff */
        .weak           $__internal_0_$__cuda_sm10x_tcgen05_guardrail_trap_col_being_dealloced_not_returned_by_alloc
        .type           $__internal_0_$__cuda_sm10x_tcgen05_guardrail_trap_col_being_dealloced_not_returned_by_alloc,@function
        .size           $__internal_0_$__cuda_sm10x_tcgen05_guardrail_trap_col_being_dealloced_not_returned_by_alloc,($__internal_1_$__cuda_sm10x_tcgen05_guardrail_trap_phase_invalid_during_alloc - $__internal_0_$__cuda_sm10x_tcgen05_guardrail_trap_col_being_dealloced_not_returned_by_alloc)
$__internal_0_$__cuda_sm10x_tcgen05_guardrail_trap_col_being_dealloced_not_returned_by_alloc:
[----:B------:R-:W-:Y:S05]  /*8e50*/  BPT.TRAP 0x1 ;  /* 0x000000040000795c */ /* 0x000fea0000300000 */
[----:B------:R-:W-:-:S04]  /*8e60*/  HFMA2 R3, -RZ, RZ, 0, 0 ;  /* 0x00000000ff037431 */ /* 0x000fc800000001ff */
[----:B------:R-:W-:Y:S05]  /*8e70*/  RET.REL.NODEC R2 `(_ZN7cutlass13device_kernelINS_4gemm6kernel13GemmUniversalIN4cute5tupleIJiiiiEEENS1_10collective13CollectiveMmaINS1_35MainloopSm100TmaUmmaWarpSpecializedILi8ELi2ELi4ENS5_IJNS4_1CILi1EEESB_SB_EEEEENS5_IJNSA_ILi64EEENSA_ILi128EEESE_EEENS_10bfloat16_tENS5_IJlSB_lEEESH_SI_NS4_8TiledMMAINS4_8MMA_AtomIJNS4_20SM100_MMA_F16BF16_SSISH_SH_fLi64ELi128ELNS4_4UMMA5MajorE0ELSN_0ELNSM_7ScaleInE0ELSO_0EEEEEENS4_6LayoutISC_NS5_IJNSA_ILi0EEESS_SS_EEEEENS5_IJNS4_10UnderscoreESV_SV_EEEEENS4_13SM90_TMA_LOADENS4_14ComposedLayoutINS4_7SwizzleILi3ELi4ELi3EEENS4_18smem_ptr_flag_bitsILi16EEENSR_INS5_IJNSA_ILi8EEESE_EEENS5_IJSE_SB_EEEEEEEvNS4_8identityESY_S18_vS19_EENS_8epilogue10collective18CollectiveEpilogueINS1B_23Sm100TmaWarpSpecializedILi4ELi2ELi16ELb1ELb0EEEJSG_NS5_IJNSR_ISE_SB_EENSR_INSA_ILi32EEESB_EEEEESH_SI_SH_SI_NS1B_6fusion15FusionCallbacksIS1F_NS1K_17LinearCombinationISH_fSH_fLNS_15FloatRoundStyleE2EEESG_S1J_JEEENS4_5SM1004TMEM4LOAD26SM100_TMEM_LOAD_16dp256b4xESY_NSZ_INS10_ILi2ELi4ELi3EEES13_NSR_INS5_IJS14_S1H_EEENS5_IJS1H_SB_EEEEEEENS4_17SM75_U32x4_LDSM_NENS4_14SM90_TMA_STOREES1Y_NS4_17SM90_U32x4_STSM_NENS4_39AutoVectorizingCopyWithAssumedAlignmentILi128EEEEEEvvEEEEvNT_6ParamsE) ;  /* 0xffffff7002607950 */ /* 0x000fea0003c3ffff */
        .weak           $__internal_1_$__cuda_sm10x_tcgen05_guardrail_trap_phase_invalid_during_alloc
        .type           $__internal_1_$__cuda_sm10x_tcgen05_guardrail_trap_phase_invalid_during_alloc,@function
        .size           $__internal_1_$__cuda_sm10x_tcgen05_guardrail_trap_phase_invalid_during_alloc,($__internal_2_$__cuda_sm10x_tcgen05_guardrail_trap_unallocated_columns_being_dealloced - $__internal_1_$__cuda_sm10x_tcgen05_guardrail_trap_phase_invalid_during_alloc)
$__internal_1_$__cuda_sm10x_tcgen05_guardrail_trap_phase_invalid_during_alloc:
[----:B------:R-:W-:Y:S05]  /*8e80*/  BPT.TRAP 0x1 ;  /* 0x000000040000795c */ /* 0x000fea0000300000 */
[----:B------:R-:W-:-:S04]  /*8e90*/  MOV R3, 0x0 ;  /* 0x0000000000037802 */ /* 0x000fc80000000f00 */
[----:B------:R-:W-:Y:S05]  /*8ea0*/  RET.REL.NODEC R2 `(_ZN7cutlass13device_kernelINS_4gemm6kernel13GemmUniversalIN4cute5tupleIJiiiiEEENS1_10collective13CollectiveMmaINS1_35MainloopSm100TmaUmmaWarpSpecializedILi8ELi2ELi4ENS5_IJNS4_1CILi1EEESB_SB_EEEEENS5_IJNSA_ILi64EEENSA_ILi128EEESE_EEENS_10bfloat16_tENS5_IJlSB_lEEESH_SI_NS4_8TiledMMAINS4_8MMA_AtomIJNS4_20SM100_MMA_F16BF16_SSISH_SH_fLi64ELi128ELNS4_4UMMA5MajorE0ELSN_0ELNSM_7ScaleInE0ELSO_0EEEEEENS4_6LayoutISC_NS5_IJNSA_ILi0EEESS_SS_EEEEENS5_IJNS4_10UnderscoreESV_SV_EEEEENS4_13SM90_TMA_LOADENS4_14ComposedLayoutINS4_7SwizzleILi3ELi4ELi3EEENS4_18smem_ptr_flag_bitsILi16EEENSR_INS5_IJNSA_ILi8EEESE_EEENS5_IJSE_SB_EEEEEEEvNS4_8identityESY_S18_vS19_EENS_8epilogue10collective18CollectiveEpilogueINS1B_23Sm100TmaWarpSpecializedILi4ELi2ELi16ELb1ELb0EEEJSG_NS5_IJNSR_ISE_SB_EENSR_INSA_ILi32EEESB_EEEEESH_SI_SH_SI_NS1B_6fusion15FusionCallbacksIS1F_NS1K_17LinearCombinationISH_fSH_fLNS_15FloatRoundStyleE2EEESG_S1J_JEEENS4_5SM1004TMEM4LOAD26SM100_TMEM_LOAD_16dp256b4xESY_NSZ_INS10_ILi2ELi4ELi3EEES13_NSR_INS5_IJS14_S1H_EEENS5_IJS1H_SB_EEEEEEENS4_17SM75_U32x4_LDSM_NENS4_14SM90_TMA_STOREES1Y_NS4_17SM90_U32x4_STSM_NENS4_39AutoVectorizingCopyWithAssumedAlignmentILi128EEEEEEvvEEEEvNT_6ParamsE) ;  /* 0xffffff7002547950 */ /* 0x000fea0003c3ffff */
        .weak           $__internal_2_$__cuda_sm10x_tcgen05_guardrail_trap_unallocated_columns_being_dealloced
        .type           $__internal_2_$__cuda_sm10x_tcgen05_guardrail_trap_unallocated_columns_being_dealloced,@function
        .size           $__internal_2_$__cuda_sm10x_tcgen05_guardrail_trap_unallocated_columns_being_dealloced,(.L_x_188 - $__internal_2_$__cuda_sm10x_tcgen05_guardrail_trap_unallocated_columns_being_dealloced)
$__internal_2_$__cuda_sm10x_tcgen05_guardrail_trap_unallocated_columns_being_dealloced:
[----:B------:R-:W-:Y:S05]  /*8eb0*/  BPT.TRAP 0x1 ;  /* 0x000000040000795c */ /* 0x000fea0000300000 */
[----:B------:R-:W-:-:S04]  /*8ec0*/  HFMA2 R3, -RZ, RZ, 0, 0 ;  /* 0x00000000ff037431 */ /* 0x000fc800000001ff */
[----:B------:R-:W-:Y:S05]  /*8ed0*/  RET.REL.NODEC R2 `(_ZN7cutlass13device_kernelINS_4gemm6kernel13GemmUniversalIN4cute5tupleIJiiiiEEENS1_10collective13CollectiveMmaINS1_35MainloopSm100TmaUmmaWarpSpecializedILi8ELi2ELi4ENS5_IJNS4_1CILi1EEESB_SB_EEEEENS5_IJNSA_ILi64EEENSA_ILi128EEESE_EEENS_10bfloat16_tENS5_IJlSB_lEEESH_SI_NS4_8TiledMMAINS4_8MMA_AtomIJNS4_20SM100_MMA_F16BF16_SSISH_SH_fLi64ELi128ELNS4_4UMMA5MajorE0ELSN_0ELNSM_7ScaleInE0ELSO_0EEEEEENS4_6LayoutISC_NS5_IJNSA_ILi0EEESS_SS_EEEEENS5_IJNS4_10UnderscoreESV_SV_EEEEENS4_13SM90_TMA_LOADENS4_14ComposedLayoutINS4_7SwizzleILi3ELi4ELi3EEENS4_18smem_ptr_flag_bitsILi16EEENSR_INS5_IJNSA_ILi8EEESE_EEENS5_IJSE_SB_EEEEEEEvNS4_8identityESY_S18_vS19_EENS_8epilogue10collective18CollectiveEpilogueINS1B_23Sm100TmaWarpSpecializedILi4ELi2ELi16ELb1ELb0EEEJSG_NS5_IJNSR_ISE_SB_EENSR_INSA_ILi32EEESB_EEEEESH_SI_SH_SI_NS1B_6fusion15FusionCallbacksIS1F_NS1K_17LinearCombinationISH_fSH_fLNS_15FloatRoundStyleE2EEESG_S1J_JEEENS4_5SM1004TMEM4LOAD26SM100_TMEM_LOAD_16dp256b4xESY_NSZ_INS10_ILi2ELi4ELi3EEES13_NSR_INS5_IJS14_S1H_EEENS5_IJS1H_SB_EEEEEEENS4_17SM75_U32x4_LDSM_NENS4_14SM90_TMA_STOREES1Y_NS4_17SM90_U32x4_STSM_NENS4_39AutoVectorizingCopyWithAssumedAlignmentILi128EEEEEEvvEEEEvNT_6ParamsE) ;  /* 0xffffff7002487950 */ /* 0x000fea0003c3ffff */
.L_x_187:
[----:B------:R-:W-:-:S00]  /*8ee0*/  BRA `(.L_x_187) ;  /* 0xfffffffc00fc7947 */ /* 0x000fc0000383ffff */
[----:B------:R-:W-:-:S00]  /*8ef0*/  NOP ;  /* 0x0000000000007918 */ /* 0x000fc00000000000 */
        /* <DEDUP_REMOVED lines=8> */
.L_x_188:


//--------------------- .nv.global.init           --------------------------
	.section	.nv.global.init,"aw",@progbits
.nv.global.init:
	.type		$str$27,@object
	.size		$str$27,($str$28 - $str$27)
$str$27:
        /*0000*/ 	.byte	0x28, 0x61, 0x64, 0x64, 0x72, 0x65, 0x73, 0x73, 0x20, 0x26, 0x20, 0x6d, 0x61, 0x73, 0x6b, 0x29
        /*0010*/ 	.byte	0x20, 0x3d, 0x3d, 0x20, 0x30, 0x00
	.type		$str$28,@object
	.size		$str$28,($str$26 - $str$28)
$str$28:
        /*0016*/ 	.byte	0x2f, 0x74, 0x6d, 0x70, 0x2f, 0x63, 0x75, 0x74, 0x6c, 0x61, 0x73, 0x73, 0x5f, 0x73, 0x77, 0x65
        /*0026*/ 	.byte	0x65, 0x70, 0x5f, 0x73, 0x72, 0x63, 0x2f, 0x69, 0x6e, 0x63, 0x6c, 0x75, 0x64, 0x65, 0x2f, 0x63
        /*0036*/ 	.byte	0x75, 0x74, 0x65, 0x2f, 0x70, 0x6f, 0x69, 0x6e, 0x74, 0x65, 0x72, 0x5f, 0x66, 0x6c, 0x61, 0x67
        /*0046*/ 	.byte	0x67, 0x65, 0x64, 0x2e, 0x68, 0x70, 0x70, 0x00
	.type		$str$26,@object
	.size		$str$26,($str$25 - $str$26)
$str$26:
        /*004e*/ 	.byte	0x2f, 0x74, 0x6d, 0x70, 0x2f, 0x63, 0x75, 0x74, 0x6c, 0x61, 0x73, 0x73, 0x5f, 0x73, 0x77, 0x65
        /*005e*/ 	.byte	0x65, 0x70, 0x5f, 0x73, 0x72, 0x63, 0x2f, 0x69, 0x6e, 0x63, 0x6c, 0x75, 0x64, 0x65, 0x2f, 0x63
        /*006e*/ 	.byte	0x75, 0x74, 0x65, 0x2f, 0x61, 0x74, 0x6f, 0x6d, 0x2f, 0x63, 0x6f, 0x70, 0x79, 0x5f, 0x74, 0x72
        /*007e*/ 	.byte	0x61, 0x69, 0x74, 0x73, 0x5f, 0x73, 0x6d, 0x31, 0x30, 0x30, 0x2e, 0x68, 0x70, 0x70, 0x00
	.type		$str$25,@object
	.size		$str$25,(__unnamed_1 - $str$25)
$str$25:
        /*008d*/ 	.byte	0x28, 0x28, 0x75, 0x69, 0x6e, 0x74, 0x33, 0x32, 0x5f, 0x74, 0x28, 0x74, 0x68, 0x72, 0x65, 0x61
        /*009d*/ 	.byte	0x64, 0x49, 0x64, 0x78, 0x2e, 0x78, 0x29, 0x20, 0x2f, 0x20, 0x33, 0x32, 0x29, 0x20, 0x25, 0x20
        /*00ad*/ 	.byte	0x34, 0x29, 0x20, 0x3d, 0x3d, 0x20, 0x28, 0x28, 0x28, 0x74, 0x6d, 0x65, 0x6d, 0x5f, 0x61, 0x64
        /*00bd*/ 	.byte	0x64, 0x72, 0x20, 0x3e, 0x3e, 0x20, 0x31, 0x36, 0x29, 0x20, 0x2f, 0x20, 0x33, 0x32, 0x29, 0x20
        /*00cd*/ 	.byte	0x25, 0x20, 0x34, 0x29, 0x00
	.type		__unnamed_1,@object
	.size		__unnamed_1,(__unnamed_2 - __unnamed_1)
__unnamed_1:
        /*00d2*/ 	.byte	0x61, 0x75, 0x74, 0x6f, 0x20, 0x63, 0x75, 0x74, 0x65, 0x3a, 0x3a, 0x61, 0x73, 0x5f, 0x70, 0x6f
        /* <DEDUP_REMOVED lines=24> */
        /*0262*/ 	.byte	0x30, 0x34, 0x38, 0x3e, 0x3e, 0x3e, 0x3e, 0x5d, 0x00
	.type		__unnamed_2,@object
	.size		__unnamed_2,(.L_2 - __unnamed_2)
__unnamed_2:
        /* <DEDUP_REMOVED lines=45> */
        /*053b*/ 	.byte	0x3e, 0x3e, 0x3e, 0x5d, 0x00
.L_2:


//--------------------- .nv.shared._ZN7cutlass13device_kernelINS_4gemm6kernel13GemmUniversalIN4cute5tupleIJiiiiEEENS1_10collective13CollectiveMmaINS1_35MainloopSm100TmaUmmaWarpSpecializedILi8ELi2ELi4ENS5_IJNS4_1CILi1EEESB_SB_EEEEENS5_IJNSA_ILi64EEENSA_ILi128EEESE_EEENS_10bfloat16_tENS5_IJlSB_lEEESH_SI_NS4_8TiledMMAINS4_8MMA_AtomIJNS4_20SM100_MMA_F16BF16_SSISH_SH_fLi64ELi128ELNS4_4UMMA5MajorE0ELSN_0ELNSM_7ScaleInE0ELSO_0EEEEEENS4_6LayoutISC_NS5_IJNSA_ILi0EEESS_SS_EEEEENS5_IJNS4_10UnderscoreESV_SV_EEEEENS4_13SM90_TMA_LOADENS4_14ComposedLayoutINS4_7SwizzleILi3ELi4ELi3EEENS4_18smem_ptr_flag_bitsILi16EEENSR_INS5_IJNSA_ILi8EEESE_EEENS5_IJSE_SB_EEEEEEEvNS4_8identityESY_S18_vS19_EENS_8epilogue10collective18CollectiveEpilogueINS1B_23Sm100TmaWarpSpecializedILi4ELi2ELi16ELb1ELb0EEEJSG_NS5_IJNSR_ISE_SB_EENSR_INSA_ILi32EEESB_EEEEESH_SI_SH_SI_NS1B_6fusion15FusionCallbacksIS1F_NS1K_17LinearCombinationISH_fSH_fLNS_15FloatRoundStyleE2EEESG_S1J_JEEENS4_5SM1004TMEM4LOAD26SM100_TMEM_LOAD_16dp256b4xESY_NSZ_INS10_ILi2ELi4ELi3EEES13_NSR_INS5_IJS14_S1H_EEENS5_IJS1H_SB_EEEEEEENS4_17SM75_U32x4_LDSM_NENS4_14SM90_TMA_STOREES1Y_NS4_17SM90_U32x4_STSM_NENS4_39AutoVectorizingCopyWithAssumedAlignmentILi128EEEEEEvvEEEEvNT_6ParamsE --------------------------
	.section	.nv.shared._ZN7cutlass13device_kernelINS_4gemm6kernel13GemmUniversalIN4cute5tupleIJiiiiEEENS1_10collective13CollectiveMmaINS1_35MainloopSm100TmaUmmaWarpSpecializedILi8ELi2ELi4ENS5_IJNS4_1CILi1EEESB_SB_EEEEENS5_IJNSA_ILi64EEENSA_ILi128EEESE_EEENS_10bfloat16_tENS5_IJlSB_lEEESH_SI_NS4_8TiledMMAINS4_8MMA_AtomIJNS4_20SM100_MMA_F16BF16_SSISH_SH_fLi64ELi128ELNS4_4UMMA5MajorE0ELSN_0ELNSM_7ScaleInE0ELSO_0EEEEEENS4_6LayoutISC_NS5_IJNSA_ILi0EEESS_SS_EEEEENS5_IJNS4_10UnderscoreESV_SV_EEEEENS4_13SM90_TMA_LOADENS4_14ComposedLayoutINS4_7SwizzleILi3ELi4ELi3EEENS4_18smem_ptr_flag_bitsILi16EEENSR_INS5_IJNSA_ILi8EEESE_EEENS5_IJSE_SB_EEEEEEEvNS4_8identityESY_S18_vS19_EENS_8epilogue10collective18CollectiveEpilogueINS1B_23Sm100TmaWarpSpecializedILi4ELi2ELi16ELb1ELb0EEEJSG_NS5_IJNSR_ISE_SB_EENSR_INSA_ILi32EEESB_EEEEESH_SI_SH_SI_NS1B_6fusion15FusionCallbacksIS1F_NS1K_17LinearCombinationISH_fSH_fLNS_15FloatRoundStyleE2EEESG_S1J_JEEENS4_5SM1004TMEM4LOAD26SM100_TMEM_LOAD_16dp256b4xESY_NSZ_INS10_ILi2ELi4ELi3EEES13_NSR_INS5_IJS14_S1H_EEENS5_IJS1H_SB_EEEEEEENS4_17SM75_U32x4_LDSM_NENS4_14SM90_TMA_STOREES1Y_NS4_17SM90_U32x4_STSM_NENS4_39AutoVectorizingCopyWithAssumedAlignmentILi128EEEEEEvvEEEEvNT_6ParamsE,"aw",@nobits
	.sectionflags	@""
	.align	16
	.zero		1024


//--------------------- .nv.shared.reserved.0     --------------------------
	.section	.nv.shared.reserved.0,"aw",@nobits
	.weak		__nv_reservedSMEM_offset_0_alias
	.size		__nv_reservedSMEM_offset_0_alias, 0, 64
	.other		__nv_reservedSMEM_offset_0_alias,@"STO_CUDA_RESERVED_SHARED STV_DEFAULT"
__nv_reservedSMEM_offset_0_alias:
	.zero		0
.nv.shared.reserved.0:
	.zero		64
	.weak		__nv_reservedSMEM_tcgen05_partition
	.type		__nv_reservedSMEM_tcgen05_partition,@object
	.size		__nv_reservedSMEM_tcgen05_partition,(.L_0 - __nv_reservedSMEM_tcgen05_partition)
__nv_reservedSMEM_tcgen05_partition:
	.zero		32
.L_0:


//--------------------- .nv.global                --------------------------
	.section	.nv.global,"aw",@nobits
.nv.global:
	.type		_ZN39_INTERNAL_d6874d4a_4_k_cu_61afd274_77954cute1_E,@object
	.size		_ZN39_INTERNAL_d6874d4a_4_k_cu_61afd274_77954cute1_E,(_ZN39_INTERNAL_d6874d4a_4_k_cu_61afd274_77954cuda3std3__45__cpo6cbeginE - _ZN39_INTERNAL_d6874d4a_4_k_cu_61afd274_77954cute1_E)
_ZN39_INTERNAL_d6874d4a_4_k_cu_61afd274_77954cute1_E:
	.zero		1
	.type		_ZN39_INTERNAL_d6874d4a_4_k_cu_61afd274_77954cuda3std3__45__cpo6cbeginE,@object
	.size		_ZN39_INTERNAL_d6874d4a_4_k_cu_61afd274_77954cuda3std3__45__cpo6cbeginE,(_ZN39_INTERNAL_d6874d4a_4_k_cu_61afd274_77954cuda3std3__48in_placeE - _ZN39_INTERNAL_d6874d4a_4_k_cu_61afd274_77954cuda3std3__45__cpo6cbeginE)
_ZN39_INTERNAL_d6874d4a_4_k_cu_61afd274_77954cuda3std3__45__cpo6cbeginE:
	.zero		1
	.type		_ZN39_INTERNAL_d6874d4a_4_k_cu_61afd274_77954cuda3std3__48in_placeE,@object
	.size		_ZN39_INTERNAL_d6874d4a_4_k_cu_61afd274_77954cuda3std3__48in_placeE,(_ZN39_INTERNAL_d6874d4a_4_k_cu_61afd274_77954cuda3std6ranges3__45__cpo9iter_moveE - _ZN39_INTERNAL_d6874d4a_4_k_cu_61afd274_77954cuda3std3__48in_placeE)
_ZN39_INTERNAL_d6874d4a_4_k_cu_61afd274_77954cuda3std3__48in_placeE:
	.zero		1
	.type		_ZN39_INTERNAL_d6874d4a_4_k_cu_61afd274_77954cuda3std6ranges3__45__cpo9iter_moveE,@object
	.size		_ZN39_INTERNAL_d6874d4a_4_k_cu_61afd274_77954cuda3std6ranges3__45__cpo9iter_moveE,(_ZN39_INTERNAL_d6874d4a_4_k_cu_61afd274_77954cuda3std3__45__cpo5beginE - _ZN39_INTERNAL_d6874d4a_4_k_cu_61afd274_77954cuda3std6ranges3__45__cpo9iter_moveE)
_ZN39_INTERNAL_d6874d4a_4_k_cu_61afd274_77954cuda3std6ranges3__45__cpo9iter_moveE:
	.zero		1
	.type		_ZN39_INTERNAL_d6874d4a_4_k_cu_61afd274_77954cuda3std3__45__cpo5beginE,@object
	.size		_ZN39_INTERNAL_d6874d4a_4_k_cu_61afd274_77954cuda3std3__45__cpo5beginE,(_ZN39_INTERNAL_d6874d4a_4_k_cu_61afd274_77954cuda3std3__441_GLOBAL__N__d6874d4a_4_k_cu_61afd274_77956ignoreE - _ZN39_INTERNAL_d6874d4a_4_k_cu_61afd274_77954cuda3std3__45__cpo5beginE)
_ZN39_INTERNAL_d6874d4a_4_k_cu_61afd274_77954cuda3std3__45__cpo5beginE:
	.zero		1
	.type		_ZN39_INTERNAL_d6874d4a_4_k_cu_61afd274_77954cuda3std3__441_GLOBAL__N__d6874d4a_4_k_cu_61afd274_77956ignoreE,@object
	.size		_ZN39_INTERNAL_d6874d4a_4_k_cu_61afd274_77954cuda3std3__441_GLOBAL__N__d6874d4a_4_k_cu_61afd274_77956ignoreE,(_ZN39_INTERNAL_d6874d4a_4_k_cu_61afd274_77954cute7productE - _ZN39_INTERNAL_d6874d4a_4_k_cu_61afd274_77954cuda3std3__441_GLOBAL__N__d6874d4a_4_k_cu_61afd274_77956ignoreE)
_ZN39_INTERNAL_d6874d4a_4_k_cu_61afd274_77954cuda3std3__441_GLOBAL__N__d6874d4a_4_k_cu_61afd274_77956ignoreE:
	.zero		1
	.type		_ZN39_INTERNAL_d6874d4a_4_k_cu_61afd274_77954cute7productE,@object
	.size		_ZN39_INTERNAL_d6874d4a_4_k_cu_61afd274_77954cute7productE,(_ZN39_INTERNAL_d6874d4a_4_k_cu_61afd274_77954cuda3std3__45__cpo3endE - _ZN39_INTERNAL_d6874d4a_4_k_cu_61afd274_77954cute7productE)
_ZN39_INTERNAL_d6874d4a_4_k_cu_61afd274_77954cute7productE:
	.zero		1
	.type		_ZN39_INTERNAL_d6874d4a_4_k_cu_61afd274_77954cuda3std3__45__cpo3endE,@object
	.size		_ZN39_INTERNAL_d6874d4a_4_k_cu_61afd274_77954cuda3std3__45__cpo3endE,(_ZN39_INTERNAL_d6874d4a_4_k_cu_61afd274_77954cuda3std3__419piecewise_constructE - _ZN39_INTERNAL_d6874d4a_4_k_cu_61afd274_77954cuda3std3__45__cpo3endE)
_ZN39_INTERNAL_d6874d4a_4_k_cu_61afd274_77954cuda3std3__45__cpo3endE:
	.zero		1
	.type		_ZN39_INTERNAL_d6874d4a_4_k_cu_61afd274_77954cuda3std3__419piecewise_constructE,@object
	.size		_ZN39_INTERNAL_d6874d4a_4_k_cu_61afd274_77954cuda3std3__419piecewise_constructE,(_ZN39_INTERNAL_d6874d4a_4_k_cu_61afd274_77954cuda3std3__45__cpo4cendE - _ZN39_INTERNAL_d6874d4a_4_k_cu_61afd274_77954cuda3std3__419piecewise_constructE)
_ZN39_INTERNAL_d6874d4a_4_k_cu_61afd274_77954cuda3std3__419piecewise_constructE:
	.zero		1
	.type		_ZN39_INTERNAL_d6874d4a_4_k_cu_61afd274_77954cuda3std3__45__cpo4cendE,@object
	.size		_ZN39_INTERNAL_d6874d4a_4_k_cu_61afd274_77954cuda3std3__45__cpo4cendE,(_ZN39_INTERNAL_d6874d4a_4_k_cu_61afd274_77954cuda3std6ranges3__45__cpo4swapE - _ZN39_INTERNAL_d6874d4a_4_k_cu_61afd274_77954cuda3std3__45__cpo4cendE)
_ZN39_INTERNAL_d6874d4a_4_k_cu_61afd274_77954cuda3std3__45__cpo4cendE:
	.zero		1
	.type		_ZN39_INTERNAL_d6874d4a_4_k_cu_61afd274_77954cuda3std6ranges3__45__cpo4swapE,@object
	.size		_ZN39_INTERNAL_d6874d4a_4_k_cu_61afd274_77954cuda3std6ranges3__45__cpo4swapE,(.L_10 - _ZN39_INTERNAL_d6874d4a_4_k_cu_61afd274_77954cuda3std6ranges3__45__cpo4swapE)
_ZN39_INTERNAL_d6874d4a_4_k_cu_61afd274_77954cuda3std6ranges3__45__cpo4swapE:
	.zero		1
.L_10:


//--------------------- .nv.constant0._ZN7cutlass13device_kernelINS_4gemm6kernel13GemmUniversalIN4cute5tupleIJiiiiEEENS1_10collective13CollectiveMmaINS1_35MainloopSm100TmaUmmaWarpSpecializedILi8ELi2ELi4ENS5_IJNS4_1CILi1EEESB_SB_EEEEENS5_IJNSA_ILi64EEENSA_ILi128EEESE_EEENS_10bfloat16_tENS5_IJlSB_lEEESH_SI_NS4_8TiledMMAINS4_8MMA_AtomIJNS4_20SM100_MMA_F16BF16_SSISH_SH_fLi64ELi128ELNS4_4UMMA5MajorE0ELSN_0ELNSM_7ScaleInE0ELSO_0EEEEEENS4_6LayoutISC_NS5_IJNSA_ILi0EEESS_SS_EEEEENS5_IJNS4_10UnderscoreESV_SV_EEEEENS4_13SM90_TMA_LOADENS4_14ComposedLayoutINS4_7SwizzleILi3ELi4ELi3EEENS4_18smem_ptr_flag_bitsILi16EEENSR_INS5_IJNSA_ILi8EEESE_EEENS5_IJSE_SB_EEEEEEEvNS4_8identityESY_S18_vS19_EENS_8epilogue10collective18CollectiveEpilogueINS1B_23Sm100TmaWarpSpecializedILi4ELi2ELi16ELb1ELb0EEEJSG_NS5_IJNSR_ISE_SB_EENSR_INSA_ILi32EEESB_EEEEESH_SI_SH_SI_NS1B_6fusion15FusionCallbacksIS1F_NS1K_17LinearCombinationISH_fSH_fLNS_15FloatRoundStyleE2EEESG_S1J_JEEENS4_5SM1004TMEM4LOAD26SM100_TMEM_LOAD_16dp256b4xESY_NSZ_INS10_ILi2ELi4ELi3EEES13_NSR_INS5_IJS14_S1H_EEENS5_IJS1H_SB_EEEEEEENS4_17SM75_U32x4_LDSM_NENS4_14SM90_TMA_STOREES1Y_NS4_17SM90_U32x4_STSM_NENS4_39AutoVectorizingCopyWithAssumedAlignmentILi128EEEEEEvvEEEEvNT_6ParamsE --------------------------
	.section	.nv.constant0._ZN7cutlass13device_kernelINS_4gemm6kernel13GemmUniversalIN4cute5tupleIJiiiiEEENS1_10collective13CollectiveMmaINS1_35MainloopSm100TmaUmmaWarpSpecializedILi8ELi2ELi4ENS5_IJNS4_1CILi1EEESB_SB_EEEEENS5_IJNSA_ILi64EEENSA_ILi128EEESE_EEENS_10bfloat16_tENS5_IJlSB_lEEESH_SI_NS4_8TiledMMAINS4_8MMA_AtomIJNS4_20SM100_MMA_F16BF16_SSISH_SH_fLi64ELi128ELNS4_4UMMA5MajorE0ELSN_0ELNSM_7ScaleInE0ELSO_0EEEEEENS4_6LayoutISC_NS5_IJNSA_ILi0EEESS_SS_EEEEENS5_IJNS4_10UnderscoreESV_SV_EEEEENS4_13SM90_TMA_LOADENS4_14ComposedLayoutINS4_7SwizzleILi3ELi4ELi3EEENS4_18smem_ptr_flag_bitsILi16EEENSR_INS5_IJNSA_ILi8EEESE_EEENS5_IJSE_SB_EEEEEEEvNS4_8identityESY_S18_vS19_EENS_8epilogue10collective18CollectiveEpilogueINS1B_23Sm100TmaWarpSpecializedILi4ELi2ELi16ELb1ELb0EEEJSG_NS5_IJNSR_ISE_SB_EENSR_INSA_ILi32EEESB_EEEEESH_SI_SH_SI_NS1B_6fusion15FusionCallbacksIS1F_NS1K_17LinearCombinationISH_fSH_fLNS_15FloatRoundStyleE2EEESG_S1J_JEEENS4_5SM1004TMEM4LOAD26SM100_TMEM_LOAD_16dp256b4xESY_NSZ_INS10_ILi2ELi4ELi3EEES13_NSR_INS5_IJS14_S1H_EEENS5_IJS1H_SB_EEEEEEENS4_17SM75_U32x4_LDSM_NENS4_14SM90_TMA_STOREES1Y_NS4_17SM90_U32x4_STSM_NENS4_39AutoVectorizingCopyWithAssumedAlignmentILi128EEEEEEvvEEEEvNT_6ParamsE,"a",@progbits
	.sectionflags	@""
	.align	4
.nv.constant0._ZN7cutlass13device_kernelINS_4gemm6kernel13GemmUniversalIN4cute5tupleIJiiiiEEENS1_10collective13CollectiveMmaINS1_35MainloopSm100TmaUmmaWarpSpecializedILi8ELi2ELi4ENS5_IJNS4_1CILi1EEESB_SB_EEEEENS5_IJNSA_ILi64EEENSA_ILi128EEESE_EEENS_10bfloat16_tENS5_IJlSB_lEEESH_SI_NS4_8TiledMMAINS4_8MMA_AtomIJNS4_20SM100_MMA_F16BF16_SSISH_SH_fLi64ELi128ELNS4_4UMMA5MajorE0ELSN_0ELNSM_7ScaleInE0ELSO_0EEEEEENS4_6LayoutISC_NS5_IJNSA_ILi0EEESS_SS_EEEEENS5_IJNS4_10UnderscoreESV_SV_EEEEENS4_13SM90_TMA_LOADENS4_14ComposedLayoutINS4_7SwizzleILi3ELi4ELi3EEENS4_18smem_ptr_flag_bitsILi16EEENSR_INS5_IJNSA_ILi8EEESE_EEENS5_IJSE_SB_EEEEEEEvNS4_8identityESY_S18_vS19_EENS_8epilogue10collective18CollectiveEpilogueINS1B_23Sm100TmaWarpSpecializedILi4ELi2ELi16ELb1ELb0EEEJSG_NS5_IJNSR_ISE_SB_EENSR_INSA_ILi32EEESB_EEEEESH_SI_SH_SI_NS1B_6fusion15FusionCallbacksIS1F_NS1K_17LinearCombinationISH_fSH_fLNS_15FloatRoundStyleE2EEESG_S1J_JEEENS4_5SM1004TMEM4LOAD26SM100_TMEM_LOAD_16dp256b4xESY_NSZ_INS10_ILi2ELi4ELi3EEES13_NSR_INS5_IJS14_S1H_EEENS5_IJS1H_SB_EEEEEEENS4_17SM75_U32x4_LDSM_NENS4_14SM90_TMA_STOREES1Y_NS4_17SM90_U32x4_STSM_NENS4_39AutoVectorizingCopyWithAssumedAlignmentILi128EEEEEEvvEEEEvNT_6ParamsE:
	.zero		2944


//--------------------- SYMBOLS --------------------------

	.type		.nv.reservedSmem.offset0,@object
	.size		.nv.reservedSmem.offset0,0x4
	.type		.nv.reservedSmem.cap,@object
	.size		.nv.reservedSmem.cap,0x4
	.type		__assertfail,@function
